//
// Generated by NVIDIA NVVM Compiler
//
// Compiler Build ID: CL-36424714
// Cuda compilation tools, release 13.0, V13.0.88
// Based on NVVM 20.0.0
//

.version 9.0
.target sm_100
.address_size 64

	// .globl	_ZN3cub18CUB_300001_SM_10006detail11EmptyKernelIvEEvv
.extern .func  (.param .b32 func_retval0) vprintf
(
	.param .b64 vprintf_param_0,
	.param .b64 vprintf_param_1
)
;
.global .align 1 .b8 _ZN41_INTERNAL_062a43ea_4_k_cu_4de5bd23_2340084cuda3std3__45__cpo5beginE[1];
.global .align 1 .b8 _ZN41_INTERNAL_062a43ea_4_k_cu_4de5bd23_2340084cuda3std3__45__cpo3endE[1];
.global .align 1 .b8 _ZN41_INTERNAL_062a43ea_4_k_cu_4de5bd23_2340084cuda3std3__45__cpo6cbeginE[1];
.global .align 1 .b8 _ZN41_INTERNAL_062a43ea_4_k_cu_4de5bd23_2340084cuda3std3__45__cpo4cendE[1];
.global .align 1 .b8 _ZN41_INTERNAL_062a43ea_4_k_cu_4de5bd23_2340084cuda3std3__45__cpo6rbeginE[1];
.global .align 1 .b8 _ZN41_INTERNAL_062a43ea_4_k_cu_4de5bd23_2340084cuda3std3__45__cpo4rendE[1];
.global .align 1 .b8 _ZN41_INTERNAL_062a43ea_4_k_cu_4de5bd23_2340084cuda3std3__45__cpo7crbeginE[1];
.global .align 1 .b8 _ZN41_INTERNAL_062a43ea_4_k_cu_4de5bd23_2340084cuda3std3__45__cpo5crendE[1];
.global .align 1 .b8 _ZN41_INTERNAL_062a43ea_4_k_cu_4de5bd23_2340084cuda3std3__443_GLOBAL__N__062a43ea_4_k_cu_4de5bd23_2340086ignoreE[1];
.global .align 1 .b8 _ZN41_INTERNAL_062a43ea_4_k_cu_4de5bd23_2340084cuda3std3__419piecewise_constructE[1];
.global .align 1 .b8 _ZN41_INTERNAL_062a43ea_4_k_cu_4de5bd23_2340084cuda3std3__48in_placeE[1];
.global .align 1 .b8 _ZN41_INTERNAL_062a43ea_4_k_cu_4de5bd23_2340084cuda3std3__420unreachable_sentinelE[1];
.global .align 1 .b8 _ZN41_INTERNAL_062a43ea_4_k_cu_4de5bd23_2340084cuda3std3__47nulloptE[1];
.global .align 1 .b8 _ZN41_INTERNAL_062a43ea_4_k_cu_4de5bd23_2340084cuda3std3__48unexpectE[1];
.global .align 1 .b8 _ZN41_INTERNAL_062a43ea_4_k_cu_4de5bd23_2340084cuda3std6ranges3__45__cpo4swapE[1];
.global .align 1 .b8 _ZN41_INTERNAL_062a43ea_4_k_cu_4de5bd23_2340084cuda3std6ranges3__45__cpo9iter_moveE[1];
.global .align 1 .b8 _ZN41_INTERNAL_062a43ea_4_k_cu_4de5bd23_2340084cuda3std6ranges3__45__cpo5beginE[1];
.global .align 1 .b8 _ZN41_INTERNAL_062a43ea_4_k_cu_4de5bd23_2340084cuda3std6ranges3__45__cpo3endE[1];
.global .align 1 .b8 _ZN41_INTERNAL_062a43ea_4_k_cu_4de5bd23_2340084cuda3std6ranges3__45__cpo6cbeginE[1];
.global .align 1 .b8 _ZN41_INTERNAL_062a43ea_4_k_cu_4de5bd23_2340084cuda3std6ranges3__45__cpo4cendE[1];
.global .align 1 .b8 _ZN41_INTERNAL_062a43ea_4_k_cu_4de5bd23_2340084cuda3std6ranges3__45__cpo7advanceE[1];
.global .align 1 .b8 _ZN41_INTERNAL_062a43ea_4_k_cu_4de5bd23_2340084cuda3std6ranges3__45__cpo9iter_swapE[1];
.global .align 1 .b8 _ZN41_INTERNAL_062a43ea_4_k_cu_4de5bd23_2340084cuda3std6ranges3__45__cpo4nextE[1];
.global .align 1 .b8 _ZN41_INTERNAL_062a43ea_4_k_cu_4de5bd23_2340084cuda3std6ranges3__45__cpo4prevE[1];
.global .align 1 .b8 _ZN41_INTERNAL_062a43ea_4_k_cu_4de5bd23_2340084cuda3std6ranges3__45__cpo4dataE[1];
.global .align 1 .b8 _ZN41_INTERNAL_062a43ea_4_k_cu_4de5bd23_2340084cuda3std6ranges3__45__cpo5cdataE[1];
.global .align 1 .b8 _ZN41_INTERNAL_062a43ea_4_k_cu_4de5bd23_2340084cuda3std6ranges3__45__cpo4sizeE[1];
.global .align 1 .b8 _ZN41_INTERNAL_062a43ea_4_k_cu_4de5bd23_2340084cuda3std6ranges3__45__cpo5ssizeE[1];
.global .align 1 .b8 _ZN41_INTERNAL_062a43ea_4_k_cu_4de5bd23_2340084cuda3std6ranges3__45__cpo8distanceE[1];
.global .align 1 .b8 _ZN41_INTERNAL_062a43ea_4_k_cu_4de5bd23_2340086thrust24THRUST_300001_SM_1000_NS8cuda_cub3parE[1];
.global .align 1 .b8 _ZN41_INTERNAL_062a43ea_4_k_cu_4de5bd23_2340086thrust24THRUST_300001_SM_1000_NS8cuda_cub10par_nosyncE[1];
.global .align 1 .b8 _ZN41_INTERNAL_062a43ea_4_k_cu_4de5bd23_2340086thrust24THRUST_300001_SM_1000_NS6system6detail10sequential3seqE[1];
.global .align 1 .b8 _ZN41_INTERNAL_062a43ea_4_k_cu_4de5bd23_2340086thrust24THRUST_300001_SM_1000_NS12placeholders2_1E[1];
.global .align 1 .b8 _ZN41_INTERNAL_062a43ea_4_k_cu_4de5bd23_2340086thrust24THRUST_300001_SM_1000_NS12placeholders2_2E[1];
.global .align 1 .b8 _ZN41_INTERNAL_062a43ea_4_k_cu_4de5bd23_2340086thrust24THRUST_300001_SM_1000_NS12placeholders2_3E[1];
.global .align 1 .b8 _ZN41_INTERNAL_062a43ea_4_k_cu_4de5bd23_2340086thrust24THRUST_300001_SM_1000_NS12placeholders2_4E[1];
.global .align 1 .b8 _ZN41_INTERNAL_062a43ea_4_k_cu_4de5bd23_2340086thrust24THRUST_300001_SM_1000_NS12placeholders2_5E[1];
.global .align 1 .b8 _ZN41_INTERNAL_062a43ea_4_k_cu_4de5bd23_2340086thrust24THRUST_300001_SM_1000_NS12placeholders2_6E[1];
.global .align 1 .b8 _ZN41_INTERNAL_062a43ea_4_k_cu_4de5bd23_2340086thrust24THRUST_300001_SM_1000_NS12placeholders2_7E[1];
.global .align 1 .b8 _ZN41_INTERNAL_062a43ea_4_k_cu_4de5bd23_2340086thrust24THRUST_300001_SM_1000_NS12placeholders2_8E[1];
.global .align 1 .b8 _ZN41_INTERNAL_062a43ea_4_k_cu_4de5bd23_2340086thrust24THRUST_300001_SM_1000_NS12placeholders2_9E[1];
.global .align 1 .b8 _ZN41_INTERNAL_062a43ea_4_k_cu_4de5bd23_2340086thrust24THRUST_300001_SM_1000_NS12placeholders3_10E[1];
.global .align 1 .b8 _ZN41_INTERNAL_062a43ea_4_k_cu_4de5bd23_2340086thrust24THRUST_300001_SM_1000_NS3seqE[1];
.global .align 1 .b8 $str[4] = {37, 102, 32};
.global .align 1 .b8 $str$1[2] = {10};

.visible .entry _ZN3cub18CUB_300001_SM_10006detail11EmptyKernelIvEEvv()
{


	ret;

}
	// .globl	_ZN4ROOT12Experimental11CUDAHelpers10PrintArrayEPdi
.visible .entry _ZN4ROOT12Experimental11CUDAHelpers10PrintArrayEPdi(
	.param .u64 .ptr .align 1 _ZN4ROOT12Experimental11CUDAHelpers10PrintArrayEPdi_param_0,
	.param .u32 _ZN4ROOT12Experimental11CUDAHelpers10PrintArrayEPdi_param_1
)
{
	.local .align 8 .b8 	__local_depot1[8];
	.reg .b64 	%SP;
	.reg .b64 	%SPL;
	.reg .pred 	%p<10>;
	.reg .b32 	%r<83>;
	.reg .b64 	%rd<32>;
	.reg .b64 	%fd<30>;

	mov.u64 	%SPL, __local_depot1;
	cvta.local.u64 	%SP, %SPL;
	ld.param.u64 	%rd9, [_ZN4ROOT12Experimental11CUDAHelpers10PrintArrayEPdi_param_0];
	ld.param.u32 	%r16, [_ZN4ROOT12Experimental11CUDAHelpers10PrintArrayEPdi_param_1];
	cvta.to.global.u64 	%rd1, %rd9;
	add.u64 	%rd10, %SP, 0;
	add.u64 	%rd2, %SPL, 0;
	setp.lt.s32 	%p1, %r16, 1;
	@%p1 bra 	$L__BB1_13;
	and.b32  	%r1, %r16, 15;
	setp.lt.u32 	%p2, %r16, 16;
	mov.b32 	%r80, 0;
	@%p2 bra 	$L__BB1_4;
	and.b32  	%r80, %r16, 2147483632;
	neg.s32 	%r78, %r80;
	add.s64 	%rd30, %rd1, 64;
	mov.u64 	%rd11, $str;
$L__BB1_3:
	.pragma "nounroll";
	ld.global.f64 	%fd1, [%rd30+-64];
	st.local.f64 	[%rd2], %fd1;
	cvta.global.u64 	%rd12, %rd11;
	{ // callseq 0, 0
	.param .b64 param0;
	st.param.b64 	[param0], %rd12;
	.param .b64 param1;
	st.param.b64 	[param1], %rd10;
	.param .b32 retval0;
	call.uni (retval0), 
	vprintf, 
	(
	param0, 
	param1
	);
	ld.param.b32 	%r18, [retval0];
	} // callseq 0
	ld.global.f64 	%fd2, [%rd30+-56];
	st.local.f64 	[%rd2], %fd2;
	{ // callseq 1, 0
	.param .b64 param0;
	st.param.b64 	[param0], %rd12;
	.param .b64 param1;
	st.param.b64 	[param1], %rd10;
	.param .b32 retval0;
	call.uni (retval0), 
	vprintf, 
	(
	param0, 
	param1
	);
	ld.param.b32 	%r20, [retval0];
	} // callseq 1
	ld.global.f64 	%fd3, [%rd30+-48];
	st.local.f64 	[%rd2], %fd3;
	{ // callseq 2, 0
	.param .b64 param0;
	st.param.b64 	[param0], %rd12;
	.param .b64 param1;
	st.param.b64 	[param1], %rd10;
	.param .b32 retval0;
	call.uni (retval0), 
	vprintf, 
	(
	param0, 
	param1
	);
	ld.param.b32 	%r22, [retval0];
	} // callseq 2
	ld.global.f64 	%fd4, [%rd30+-40];
	st.local.f64 	[%rd2], %fd4;
	{ // callseq 3, 0
	.param .b64 param0;
	st.param.b64 	[param0], %rd12;
	.param .b64 param1;
	st.param.b64 	[param1], %rd10;
	.param .b32 retval0;
	call.uni (retval0), 
	vprintf, 
	(
	param0, 
	param1
	);
	ld.param.b32 	%r24, [retval0];
	} // callseq 3
	ld.global.f64 	%fd5, [%rd30+-32];
	st.local.f64 	[%rd2], %fd5;
	{ // callseq 4, 0
	.param .b64 param0;
	st.param.b64 	[param0], %rd12;
	.param .b64 param1;
	st.param.b64 	[param1], %rd10;
	.param .b32 retval0;
	call.uni (retval0), 
	vprintf, 
	(
	param0, 
	param1
	);
	ld.param.b32 	%r26, [retval0];
	} // callseq 4
	ld.global.f64 	%fd6, [%rd30+-24];
	st.local.f64 	[%rd2], %fd6;
	{ // callseq 5, 0
	.param .b64 param0;
	st.param.b64 	[param0], %rd12;
	.param .b64 param1;
	st.param.b64 	[param1], %rd10;
	.param .b32 retval0;
	call.uni (retval0), 
	vprintf, 
	(
	param0, 
	param1
	);
	ld.param.b32 	%r28, [retval0];
	} // callseq 5
	ld.global.f64 	%fd7, [%rd30+-16];
	st.local.f64 	[%rd2], %fd7;
	{ // callseq 6, 0
	.param .b64 param0;
	st.param.b64 	[param0], %rd12;
	.param .b64 param1;
	st.param.b64 	[param1], %rd10;
	.param .b32 retval0;
	call.uni (retval0), 
	vprintf, 
	(
	param0, 
	param1
	);
	ld.param.b32 	%r30, [retval0];
	} // callseq 6
	ld.global.f64 	%fd8, [%rd30+-8];
	st.local.f64 	[%rd2], %fd8;
	{ // callseq 7, 0
	.param .b64 param0;
	st.param.b64 	[param0], %rd12;
	.param .b64 param1;
	st.param.b64 	[param1], %rd10;
	.param .b32 retval0;
	call.uni (retval0), 
	vprintf, 
	(
	param0, 
	param1
	);
	ld.param.b32 	%r32, [retval0];
	} // callseq 7
	ld.global.f64 	%fd9, [%rd30];
	st.local.f64 	[%rd2], %fd9;
	{ // callseq 8, 0
	.param .b64 param0;
	st.param.b64 	[param0], %rd12;
	.param .b64 param1;
	st.param.b64 	[param1], %rd10;
	.param .b32 retval0;
	call.uni (retval0), 
	vprintf, 
	(
	param0, 
	param1
	);
	ld.param.b32 	%r34, [retval0];
	} // callseq 8
	ld.global.f64 	%fd10, [%rd30+8];
	st.local.f64 	[%rd2], %fd10;
	{ // callseq 9, 0
	.param .b64 param0;
	st.param.b64 	[param0], %rd12;
	.param .b64 param1;
	st.param.b64 	[param1], %rd10;
	.param .b32 retval0;
	call.uni (retval0), 
	vprintf, 
	(
	param0, 
	param1
	);
	ld.param.b32 	%r36, [retval0];
	} // callseq 9
	ld.global.f64 	%fd11, [%rd30+16];
	st.local.f64 	[%rd2], %fd11;
	{ // callseq 10, 0
	.param .b64 param0;
	st.param.b64 	[param0], %rd12;
	.param .b64 param1;
	st.param.b64 	[param1], %rd10;
	.param .b32 retval0;
	call.uni (retval0), 
	vprintf, 
	(
	param0, 
	param1
	);
	ld.param.b32 	%r38, [retval0];
	} // callseq 10
	ld.global.f64 	%fd12, [%rd30+24];
	st.local.f64 	[%rd2], %fd12;
	{ // callseq 11, 0
	.param .b64 param0;
	st.param.b64 	[param0], %rd12;
	.param .b64 param1;
	st.param.b64 	[param1], %rd10;
	.param .b32 retval0;
	call.uni (retval0), 
	vprintf, 
	(
	param0, 
	param1
	);
	ld.param.b32 	%r40, [retval0];
	} // callseq 11
	ld.global.f64 	%fd13, [%rd30+32];
	st.local.f64 	[%rd2], %fd13;
	{ // callseq 12, 0
	.param .b64 param0;
	st.param.b64 	[param0], %rd12;
	.param .b64 param1;
	st.param.b64 	[param1], %rd10;
	.param .b32 retval0;
	call.uni (retval0), 
	vprintf, 
	(
	param0, 
	param1
	);
	ld.param.b32 	%r42, [retval0];
	} // callseq 12
	ld.global.f64 	%fd14, [%rd30+40];
	st.local.f64 	[%rd2], %fd14;
	{ // callseq 13, 0
	.param .b64 param0;
	st.param.b64 	[param0], %rd12;
	.param .b64 param1;
	st.param.b64 	[param1], %rd10;
	.param .b32 retval0;
	call.uni (retval0), 
	vprintf, 
	(
	param0, 
	param1
	);
	ld.param.b32 	%r44, [retval0];
	} // callseq 13
	ld.global.f64 	%fd15, [%rd30+48];
	st.local.f64 	[%rd2], %fd15;
	{ // callseq 14, 0
	.param .b64 param0;
	st.param.b64 	[param0], %rd12;
	.param .b64 param1;
	st.param.b64 	[param1], %rd10;
	.param .b32 retval0;
	call.uni (retval0), 
	vprintf, 
	(
	param0, 
	param1
	);
	ld.param.b32 	%r46, [retval0];
	} // callseq 14
	ld.global.f64 	%fd16, [%rd30+56];
	st.local.f64 	[%rd2], %fd16;
	{ // callseq 15, 0
	.param .b64 param0;
	st.param.b64 	[param0], %rd12;
	.param .b64 param1;
	st.param.b64 	[param1], %rd10;
	.param .b32 retval0;
	call.uni (retval0), 
	vprintf, 
	(
	param0, 
	param1
	);
	ld.param.b32 	%r48, [retval0];
	} // callseq 15
	add.s32 	%r78, %r78, 16;
	add.s64 	%rd30, %rd30, 128;
	setp.ne.s32 	%p3, %r78, 0;
	@%p3 bra 	$L__BB1_3;
$L__BB1_4:
	setp.eq.s32 	%p4, %r1, 0;
	@%p4 bra 	$L__BB1_13;
	and.b32  	%r7, %r16, 7;
	setp.lt.u32 	%p5, %r1, 8;
	@%p5 bra 	$L__BB1_7;
	mul.wide.u32 	%rd14, %r80, 8;
	add.s64 	%rd15, %rd1, %rd14;
	ld.global.f64 	%fd17, [%rd15];
	st.local.f64 	[%rd2], %fd17;
	mov.u64 	%rd16, $str;
	cvta.global.u64 	%rd17, %rd16;
	add.u64 	%rd18, %SP, 0;
	{ // callseq 16, 0
	.param .b64 param0;
	st.param.b64 	[param0], %rd17;
	.param .b64 param1;
	st.param.b64 	[param1], %rd18;
	.param .b32 retval0;
	call.uni (retval0), 
	vprintf, 
	(
	param0, 
	param1
	);
	ld.param.b32 	%r50, [retval0];
	} // callseq 16
	ld.global.f64 	%fd18, [%rd15+8];
	st.local.f64 	[%rd2], %fd18;
	{ // callseq 17, 0
	.param .b64 param0;
	st.param.b64 	[param0], %rd17;
	.param .b64 param1;
	st.param.b64 	[param1], %rd18;
	.param .b32 retval0;
	call.uni (retval0), 
	vprintf, 
	(
	param0, 
	param1
	);
	ld.param.b32 	%r52, [retval0];
	} // callseq 17
	ld.global.f64 	%fd19, [%rd15+16];
	st.local.f64 	[%rd2], %fd19;
	{ // callseq 18, 0
	.param .b64 param0;
	st.param.b64 	[param0], %rd17;
	.param .b64 param1;
	st.param.b64 	[param1], %rd18;
	.param .b32 retval0;
	call.uni (retval0), 
	vprintf, 
	(
	param0, 
	param1
	);
	ld.param.b32 	%r54, [retval0];
	} // callseq 18
	ld.global.f64 	%fd20, [%rd15+24];
	st.local.f64 	[%rd2], %fd20;
	{ // callseq 19, 0
	.param .b64 param0;
	st.param.b64 	[param0], %rd17;
	.param .b64 param1;
	st.param.b64 	[param1], %rd18;
	.param .b32 retval0;
	call.uni (retval0), 
	vprintf, 
	(
	param0, 
	param1
	);
	ld.param.b32 	%r56, [retval0];
	} // callseq 19
	ld.global.f64 	%fd21, [%rd15+32];
	st.local.f64 	[%rd2], %fd21;
	{ // callseq 20, 0
	.param .b64 param0;
	st.param.b64 	[param0], %rd17;
	.param .b64 param1;
	st.param.b64 	[param1], %rd18;
	.param .b32 retval0;
	call.uni (retval0), 
	vprintf, 
	(
	param0, 
	param1
	);
	ld.param.b32 	%r58, [retval0];
	} // callseq 20
	ld.global.f64 	%fd22, [%rd15+40];
	st.local.f64 	[%rd2], %fd22;
	{ // callseq 21, 0
	.param .b64 param0;
	st.param.b64 	[param0], %rd17;
	.param .b64 param1;
	st.param.b64 	[param1], %rd18;
	.param .b32 retval0;
	call.uni (retval0), 
	vprintf, 
	(
	param0, 
	param1
	);
	ld.param.b32 	%r60, [retval0];
	} // callseq 21
	ld.global.f64 	%fd23, [%rd15+48];
	st.local.f64 	[%rd2], %fd23;
	{ // callseq 22, 0
	.param .b64 param0;
	st.param.b64 	[param0], %rd17;
	.param .b64 param1;
	st.param.b64 	[param1], %rd18;
	.param .b32 retval0;
	call.uni (retval0), 
	vprintf, 
	(
	param0, 
	param1
	);
	ld.param.b32 	%r62, [retval0];
	} // callseq 22
	ld.global.f64 	%fd24, [%rd15+56];
	st.local.f64 	[%rd2], %fd24;
	{ // callseq 23, 0
	.param .b64 param0;
	st.param.b64 	[param0], %rd17;
	.param .b64 param1;
	st.param.b64 	[param1], %rd18;
	.param .b32 retval0;
	call.uni (retval0), 
	vprintf, 
	(
	param0, 
	param1
	);
	ld.param.b32 	%r64, [retval0];
	} // callseq 23
	add.s32 	%r80, %r80, 8;
$L__BB1_7:
	setp.eq.s32 	%p6, %r7, 0;
	@%p6 bra 	$L__BB1_13;
	and.b32  	%r10, %r16, 3;
	setp.lt.u32 	%p7, %r7, 4;
	@%p7 bra 	$L__BB1_10;
	mul.wide.u32 	%rd19, %r80, 8;
	add.s64 	%rd20, %rd1, %rd19;
	ld.global.f64 	%fd25, [%rd20];
	st.local.f64 	[%rd2], %fd25;
	mov.u64 	%rd21, $str;
	cvta.global.u64 	%rd22, %rd21;
	add.u64 	%rd23, %SP, 0;
	{ // callseq 24, 0
	.param .b64 param0;
	st.param.b64 	[param0], %rd22;
	.param .b64 param1;
	st.param.b64 	[param1], %rd23;
	.param .b32 retval0;
	call.uni (retval0), 
	vprintf, 
	(
	param0, 
	param1
	);
	ld.param.b32 	%r66, [retval0];
	} // callseq 24
	ld.global.f64 	%fd26, [%rd20+8];
	st.local.f64 	[%rd2], %fd26;
	{ // callseq 25, 0
	.param .b64 param0;
	st.param.b64 	[param0], %rd22;
	.param .b64 param1;
	st.param.b64 	[param1], %rd23;
	.param .b32 retval0;
	call.uni (retval0), 
	vprintf, 
	(
	param0, 
	param1
	);
	ld.param.b32 	%r68, [retval0];
	} // callseq 25
	ld.global.f64 	%fd27, [%rd20+16];
	st.local.f64 	[%rd2], %fd27;
	{ // callseq 26, 0
	.param .b64 param0;
	st.param.b64 	[param0], %rd22;
	.param .b64 param1;
	st.param.b64 	[param1], %rd23;
	.param .b32 retval0;
	call.uni (retval0), 
	vprintf, 
	(
	param0, 
	param1
	);
	ld.param.b32 	%r70, [retval0];
	} // callseq 26
	ld.global.f64 	%fd28, [%rd20+24];
	st.local.f64 	[%rd2], %fd28;
	{ // callseq 27, 0
	.param .b64 param0;
	st.param.b64 	[param0], %rd22;
	.param .b64 param1;
	st.param.b64 	[param1], %rd23;
	.param .b32 retval0;
	call.uni (retval0), 
	vprintf, 
	(
	param0, 
	param1
	);
	ld.param.b32 	%r72, [retval0];
	} // callseq 27
	add.s32 	%r80, %r80, 4;
$L__BB1_10:
	setp.eq.s32 	%p8, %r10, 0;
	@%p8 bra 	$L__BB1_13;
	mul.wide.u32 	%rd24, %r80, 8;
	add.s64 	%rd31, %rd1, %rd24;
	neg.s32 	%r82, %r10;
	mov.u64 	%rd25, $str;
	add.u64 	%rd27, %SP, 0;
$L__BB1_12:
	.pragma "nounroll";
	ld.global.f64 	%fd29, [%rd31];
	st.local.f64 	[%rd2], %fd29;
	cvta.global.u64 	%rd26, %rd25;
	{ // callseq 28, 0
	.param .b64 param0;
	st.param.b64 	[param0], %rd26;
	.param .b64 param1;
	st.param.b64 	[param1], %rd27;
	.param .b32 retval0;
	call.uni (retval0), 
	vprintf, 
	(
	param0, 
	param1
	);
	ld.param.b32 	%r74, [retval0];
	} // callseq 28
	add.s64 	%rd31, %rd31, 8;
	add.s32 	%r82, %r82, 1;
	setp.ne.s32 	%p9, %r82, 0;
	@%p9 bra 	$L__BB1_12;
$L__BB1_13:
	mov.u64 	%rd28, $str$1;
	cvta.global.u64 	%rd29, %rd28;
	{ // callseq 29, 0
	.param .b64 param0;
	st.param.b64 	[param0], %rd29;
	.param .b64 param1;
	st.param.b64 	[param1], 0;
	.param .b32 retval0;
	call.uni (retval0), 
	vprintf, 
	(
	param0, 
	param1
	);
	ld.param.b32 	%r76, [retval0];
	} // callseq 29
	ret;

}


// ===== COMPILED SASS (sm_100) =====

	.target	sm_100

	.elftype	@"ET_EXEC"


//--------------------- .note.nv.tkinfo           --------------------------
	.section	.note.nv.tkinfo,"",@"SHT_NOTE"
	.sectionflags	@"SHF_NOTE_NV_TKINFO"
	.tkinfo
        /*0018*/ 	.word	0x00000002
        /*0030*/ 	.string	""
        /*0030*/ 	.string	"ptxas"
        /*0030*/ 	.string	"Cuda compilation tools, release 13.0, V13.0.88"
        /*0030*/ 	.string	"Build cuda_13.0.r13.0/compiler.36424714_0"
        /*0030*/ 	.string	"-arch sm_100 -m 64 "



//--------------------- .note.nv.cuinfo           --------------------------
	.section	.note.nv.cuinfo,"",@"SHT_NOTE"
	.sectionflags	@"SHF_NOTE_NV_CUINFO"
        /*0018*/ 	.short	0x0002
        /*001a*/ 	.short	0x0064
        /*001c*/ 	.short	0x0082
	.zero		2


//--------------------- .nv.info                  --------------------------
	.section	.nv.info,"",@"SHT_CUDA_INFO"
	.align	4


	//----- nvinfo : EIATTR_REGCOUNT
	.align		4
        /*0000*/ 	.byte	0x04, 0x2f
        /*0002*/ 	.short	(.L_46 - .L_45)
	.align		4
.L_45:
        /*0004*/ 	.word	index@(_ZN3cub18CUB_300001_SM_10006detail11EmptyKernelIvEEvv)
        /*0008*/ 	.word	0x00000004


	//----- nvinfo : EIATTR_FRAME_SIZE
	.align		4
.L_46:
        /*000c*/ 	.byte	0x04, 0x11
        /*000e*/ 	.short	(.L_48 - .L_47)
	.align		4
.L_47:
        /*0010*/ 	.word	index@(_ZN3cub18CUB_300001_SM_10006detail11EmptyKernelIvEEvv)
        /*0014*/ 	.word	0x00000000


	//----- nvinfo : EIATTR_REGCOUNT
	.align		4
.L_48:
        /*0018*/ 	.byte	0x04, 0x2f
        /*001a*/ 	.short	(.L_50 - .L_49)
	.align		4
.L_49:
        /*001c*/ 	.word	index@(_ZN4ROOT12Experimental11CUDAHelpers10PrintArrayEPdi)
        /*0020*/ 	.word	0x0000001b


	//----- nvinfo : EIATTR_FRAME_SIZE
	.align		4
.L_50:
        /*0024*/ 	.byte	0x04, 0x11
        /*0026*/ 	.short	(.L_52 - .L_51)
	.align		4
.L_51:
        /*0028*/ 	.word	index@(_ZN4ROOT12Experimental11CUDAHelpers10PrintArrayEPdi)
        /*002c*/ 	.word	0x00000008


	//----- nvinfo : EIATTR_MIN_STACK_SIZE
	.align		4
.L_52:
        /*0030*/ 	.byte	0x04, 0x12
        /*0032*/ 	.short	(.L_54 - .L_53)
	.align		4
.L_53:
        /*0034*/ 	.word	index@(_ZN4ROOT12Experimental11CUDAHelpers10PrintArrayEPdi)
        /*0038*/ 	.word	0x00000008


	//----- nvinfo : EIATTR_MIN_STACK_SIZE
	.align		4
.L_54:
        /*003c*/ 	.byte	0x04, 0x12
        /*003e*/ 	.short	(.L_56 - .L_55)
	.align		4
.L_55:
        /*0040*/ 	.word	index@(_ZN3cub18CUB_300001_SM_10006detail11EmptyKernelIvEEvv)
        /*0044*/ 	.word	0x00000000
.L_56:


//--------------------- .nv.compat                --------------------------
	.section	.nv.compat,"",@"SHT_CUDA_COMPAT_INFO"
	.align	4
        /*0000*/ 	.byte	0x02, 0x09, 0x00, 0x00, 0x02, 0x02, 0x01, 0x00, 0x02, 0x05, 0x05, 0x00, 0x03, 0x07, 0x01, 0x01
        /*0010*/ 	.byte	0x02, 0x03, 0x00, 0x00, 0x02, 0x06, 0x01, 0x00, 0x04, 0x0b, 0x08, 0x00, 0x09, 0x00, 0x00, 0x00
        /*0020*/ 	.byte	0x00, 0x00, 0x00, 0x00


//--------------------- .nv.info._ZN4ROOT12Experimental11CUDAHelpers10PrintArrayEPdi --------------------------
	.section	.nv.info._ZN4ROOT12Experimental11CUDAHelpers10PrintArrayEPdi,"",@"SHT_CUDA_INFO"
	.sectionflags	@""
	.align	4


	//----- nvinfo : EIATTR_CUDA_API_VERSION
	.align		4
        /*0000*/ 	.byte	0x04, 0x37
        /*0002*/ 	.short	(.L_58 - .L_57)
.L_57:
        /*0004*/ 	.word	0x00000082


	//----- nvinfo : EIATTR_KPARAM_INFO
	.align		4
.L_58:
        /*0008*/ 	.byte	0x04, 0x17
        /*000a*/ 	.short	(.L_60 - .L_59)
.L_59:
        /*000c*/ 	.word	0x00000000
        /*0010*/ 	.short	0x0001
        /*0012*/ 	.short	0x0008
        /*0014*/ 	.byte	0x00, 0xf0, 0x11, 0x00


	//----- nvinfo : EIATTR_KPARAM_INFO
	.align		4
.L_60:
        /*0018*/ 	.byte	0x04, 0x17
        /*001a*/ 	.short	(.L_62 - .L_61)
.L_61:
        /*001c*/ 	.word	0x00000000
        /*0020*/ 	.short	0x0000
        /*0022*/ 	.short	0x0000
        /*0024*/ 	.byte	0x00, 0xf5, 0x21, 0x00


	//----- nvinfo : EIATTR_SPARSE_MMA_MASK
	.align		4
.L_62:
        /*0028*/ 	.byte	0x03, 0x50
        /*002a*/ 	.short	0x0000


	//----- nvinfo : EIATTR_MAXREG_COUNT
	.align		4
        /*002c*/ 	.byte	0x03, 0x1b
        /*002e*/ 	.short	0x00ff


	//----- nvinfo : EIATTR_EXTERNS
	.align		4
        /*0030*/ 	.byte	0x04, 0x0f
        /*0032*/ 	.short	(.L_64 - .L_63)


	//   ....[0]....
	.align		4
.L_63:
        /*0034*/ 	.word	index@(vprintf)


	//----- nvinfo : EIATTR_MERCURY_ISA_VERSION
	.align		4
.L_64:
        /*0038*/ 	.byte	0x03, 0x5f
        /*003a*/ 	.short	0x0101


	//----- nvinfo : EIATTR_VRC_CTA_INIT_COUNT
	.align		4
        /*003c*/ 	.byte	0x02, 0x4a
	.zero		1
	.zero		1


	//----- nvinfo : EIATTR_SYSCALL_OFFSETS
	.align		4
        /*0040*/ 	.byte	0x04, 0x46
        /*0042*/ 	.short	(.L_66 - .L_65)


	//   ....[0]....
.L_65:
        /*0044*/ 	.word	0x00000250


	//   ....[1]....
        /*0048*/ 	.word	0x000002f0


	//   ....[2]....
        /*004c*/ 	.word	0x00000390


	//   ....[3]....
        /*0050*/ 	.word	0x00000430


	//   ....[4]....
        /*0054*/ 	.word	0x000004d0


	//   ....[5]....
        /*0058*/ 	.word	0x00000570


	//   ....[6]....
        /*005c*/ 	.word	0x00000610


	//   ....[7]....
        /*0060*/ 	.word	0x000006b0


	//   ....[8]....
        /*0064*/ 	.word	0x00000750


	//   ....[9]....
        /*0068*/ 	.word	0x000007f0


	//   ....[10]....
        /*006c*/ 	.word	0x00000890


	//   ....[11]....
        /*0070*/ 	.word	0x00000930


	//   ....[12]....
        /*0074*/ 	.word	0x000009d0


	//   ....[13]....
        /*0078*/ 	.word	0x00000a70


	//   ....[14]....
        /*007c*/ 	.word	0x00000b10


	//   ....[15]....
        /*0080*/ 	.word	0x00000bb0


	//   ....[16]....
        /*0084*/ 	.word	0x00000d40


	//   ....[17]....
        /*0088*/ 	.word	0x00000de0


	//   ....[18]....
        /*008c*/ 	.word	0x00000e80


	//   ....[19]....
        /*0090*/ 	.word	0x00000f20


	//   ....[20]....
        /*0094*/ 	.word	0x00000fc0


	//   ....[21]....
        /*0098*/ 	.word	0x00001060


	//   ....[22]....
        /*009c*/ 	.word	0x00001100


	//   ....[23]....
        /*00a0*/ 	.word	0x000011a0


	//   ....[24]....
        /*00a4*/ 	.word	0x000012e0


	//   ....[25]....
        /*00a8*/ 	.word	0x00001380


	//   ....[26]....
        /*00ac*/ 	.word	0x00001420


	//   ....[27]....
        /*00b0*/ 	.word	0x000014c0


	//   ....[28]....
        /*00b4*/ 	.word	0x00001620


	//   ....[29]....
        /*00b8*/ 	.word	0x000016f0


	//----- nvinfo : EIATTR_EXIT_INSTR_OFFSETS
	.align		4
.L_66:
        /*00bc*/ 	.byte	0x04, 0x1c
        /*00be*/ 	.short	(.L_68 - .L_67)


	//   ....[0]....
.L_67:
        /*00c0*/ 	.word	0x00001700


	//----- nvinfo : EIATTR_CRS_STACK_SIZE
	.align		4
.L_68:
        /*00c4*/ 	.byte	0x04, 0x1e
        /*00c6*/ 	.short	(.L_70 - .L_69)
.L_69:
        /*00c8*/ 	.word	0x00000000


	//----- nvinfo : EIATTR_CBANK_PARAM_SIZE
	.align		4
.L_70:
        /*00cc*/ 	.byte	0x03, 0x19
        /*00ce*/ 	.short	0x000c


	//----- nvinfo : EIATTR_PARAM_CBANK
	.align		4
        /*00d0*/ 	.byte	0x04, 0x0a
        /*00d2*/ 	.short	(.L_72 - .L_71)
	.align		4
.L_71:
        /*00d4*/ 	.word	index@(.nv.constant0._ZN4ROOT12Experimental11CUDAHelpers10PrintArrayEPdi)
        /*00d8*/ 	.short	0x0380
        /*00da*/ 	.short	0x000c


	//----- nvinfo : EIATTR_SW_WAR
	.align		4
.L_72:
        /*00dc*/ 	.byte	0x04, 0x36
        /*00de*/ 	.short	(.L_74 - .L_73)
.L_73:
        /*00e0*/ 	.word	0x00000008
.L_74:


//--------------------- .nv.info._ZN3cub18CUB_300001_SM_10006detail11EmptyKernelIvEEvv --------------------------
	.section	.nv.info._ZN3cub18CUB_300001_SM_10006detail11EmptyKernelIvEEvv,"",@"SHT_CUDA_INFO"
	.sectionflags	@""
	.align	4


	//----- nvinfo : EIATTR_CUDA_API_VERSION
	.align		4
        /*0000*/ 	.byte	0x04, 0x37
        /*0002*/ 	.short	(.L_76 - .L_75)
.L_75:
        /*0004*/ 	.word	0x00000082


	//----- nvinfo : EIATTR_SPARSE_MMA_MASK
	.align		4
.L_76:
        /*0008*/ 	.byte	0x03, 0x50
        /*000a*/ 	.short	0x0000


	//----- nvinfo : EIATTR_MAXREG_COUNT
	.align		4
        /*000c*/ 	.byte	0x03, 0x1b
        /*000e*/ 	.short	0x00ff


	//----- nvinfo : EIATTR_MERCURY_ISA_VERSION
	.align		4
        /*0010*/ 	.byte	0x03, 0x5f
        /*0012*/ 	.short	0x0101


	//----- nvinfo : EIATTR_VRC_CTA_INIT_COUNT
	.align		4
        /*0014*/ 	.byte	0x02, 0x4a
	.zero		1
	.zero		1


	//----- nvinfo : EIATTR_EXIT_INSTR_OFFSETS
	.align		4
        /*0018*/ 	.byte	0x04, 0x1c
        /*001a*/ 	.short	(.L_78 - .L_77)


	//   ....[0]....
.L_77:
        /*001c*/ 	.word	0x00000010


	//----- nvinfo : EIATTR_SW_WAR
	.align		4
.L_78:
        /*0020*/ 	.byte	0x04, 0x36
        /*0022*/ 	.short	(.L_80 - .L_79)
.L_79:
        /*0024*/ 	.word	0x00000008
.L_80:


//--------------------- .nv.callgraph             --------------------------
	.section	.nv.callgraph,"",@"SHT_CUDA_CALLGRAPH"
	.align	4
	.sectionentsize	8
	.align		4
        /*0000*/ 	.word	0x00000000
	.align		4
        /*0004*/ 	.word	0xffffffff
	.align		4
        /*0008*/ 	.word	index@(_ZN4ROOT12Experimental11CUDAHelpers10PrintArrayEPdi)
	.align		4
        /*000c*/ 	.word	index@(vprintf)
	.align		4
        /*0010*/ 	.word	0x00000000
	.align		4
        /*0014*/ 	.word	0xfffffffe
	.align		4
        /*0018*/ 	.word	0x00000000
	.align		4
        /*001c*/ 	.word	0xfffffffd
	.align		4
        /*0020*/ 	.word	0x00000000
	.align		4
        /*0024*/ 	.word	0xfffffffc


//--------------------- .nv.constant4             --------------------------
	.section	.nv.constant4,"a",@progbits
	.align	8
	.align		8
.nv.constant4:
        /*0000*/ 	.dword	vprintf
	.align		8
        /*0008*/ 	.dword	_ZN41_INTERNAL_062a43ea_4_k_cu_4de5bd23_2342944cuda3std3__45__cpo5beginE
	.align		8
        /*0010*/ 	.dword	_ZN41_INTERNAL_062a43ea_4_k_cu_4de5bd23_2342944cuda3std3__45__cpo3endE
	.align		8
        /*0018*/ 	.dword	_ZN41_INTERNAL_062a43ea_4_k_cu_4de5bd23_2342944cuda3std3__45__cpo6cbeginE
	.align		8
        /*0020*/ 	.dword	_ZN41_INTERNAL_062a43ea_4_k_cu_4de5bd23_2342944cuda3std3__45__cpo4cendE
	.align		8
        /*0028*/ 	.dword	_ZN41_INTERNAL_062a43ea_4_k_cu_4de5bd23_2342944cuda3std3__45__cpo6rbeginE
	.align		8
        /*0030*/ 	.dword	_ZN41_INTERNAL_062a43ea_4_k_cu_4de5bd23_2342944cuda3std3__45__cpo4rendE
	.align		8
        /*0038*/ 	.dword	_ZN41_INTERNAL_062a43ea_4_k_cu_4de5bd23_2342944cuda3std3__45__cpo7crbeginE
	.align		8
        /*0040*/ 	.dword	_ZN41_INTERNAL_062a43ea_4_k_cu_4de5bd23_2342944cuda3std3__45__cpo5crendE
	.align		8
        /*0048*/ 	.dword	_ZN41_INTERNAL_062a43ea_4_k_cu_4de5bd23_2342944cuda3std3__443_GLOBAL__N__062a43ea_4_k_cu_4de5bd23_2342946ignoreE
	.align		8
        /*0050*/ 	.dword	_ZN41_INTERNAL_062a43ea_4_k_cu_4de5bd23_2342944cuda3std3__419piecewise_constructE
	.align		8
        /*0058*/ 	.dword	_ZN41_INTERNAL_062a43ea_4_k_cu_4de5bd23_2342944cuda3std3__48in_placeE
	.align		8
        /*0060*/ 	.dword	_ZN41_INTERNAL_062a43ea_4_k_cu_4de5bd23_2342944cuda3std3__420unreachable_sentinelE
	.align		8
        /*0068*/ 	.dword	_ZN41_INTERNAL_062a43ea_4_k_cu_4de5bd23_2342944cuda3std3__47nulloptE
	.align		8
        /*0070*/ 	.dword	_ZN41_INTERNAL_062a43ea_4_k_cu_4de5bd23_2342944cuda3std3__48unexpectE
	.align		8
        /*0078*/ 	.dword	_ZN41_INTERNAL_062a43ea_4_k_cu_4de5bd23_2342944cuda3std6ranges3__45__cpo4swapE
	.align		8
        /*0080*/ 	.dword	_ZN41_INTERNAL_062a43ea_4_k_cu_4de5bd23_2342944cuda3std6ranges3__45__cpo9iter_moveE
	.align		8
        /*0088*/ 	.dword	_ZN41_INTERNAL_062a43ea_4_k_cu_4de5bd23_2342944cuda3std6ranges3__45__cpo5beginE
	.align		8
        /*0090*/ 	.dword	_ZN41_INTERNAL_062a43ea_4_k_cu_4de5bd23_2342944cuda3std6ranges3__45__cpo3endE
	.align		8
        /*0098*/ 	.dword	_ZN41_INTERNAL_062a43ea_4_k_cu_4de5bd23_2342944cuda3std6ranges3__45__cpo6cbeginE
	.align		8
        /*00a0*/ 	.dword	_ZN41_INTERNAL_062a43ea_4_k_cu_4de5bd23_2342944cuda3std6ranges3__45__cpo4cendE
	.align		8
        /*00a8*/ 	.dword	_ZN41_INTERNAL_062a43ea_4_k_cu_4de5bd23_2342944cuda3std6ranges3__45__cpo7advanceE
	.align		8
        /*00b0*/ 	.dword	_ZN41_INTERNAL_062a43ea_4_k_cu_4de5bd23_2342944cuda3std6ranges3__45__cpo9iter_swapE
	.align		8
        /*00b8*/ 	.dword	_ZN41_INTERNAL_062a43ea_4_k_cu_4de5bd23_2342944cuda3std6ranges3__45__cpo4nextE
	.align		8
        /*00c0*/ 	.dword	_ZN41_INTERNAL_062a43ea_4_k_cu_4de5bd23_2342944cuda3std6ranges3__45__cpo4prevE
	.align		8
        /*00c8*/ 	.dword	_ZN41_INTERNAL_062a43ea_4_k_cu_4de5bd23_2342944cuda3std6ranges3__45__cpo4dataE
	.align		8
        /*00d0*/ 	.dword	_ZN41_INTERNAL_062a43ea_4_k_cu_4de5bd23_2342944cuda3std6ranges3__45__cpo5cdataE
	.align		8
        /*00d8*/ 	.dword	_ZN41_INTERNAL_062a43ea_4_k_cu_4de5bd23_2342944cuda3std6ranges3__45__cpo4sizeE
	.align		8
        /*00e0*/ 	.dword	_ZN41_INTERNAL_062a43ea_4_k_cu_4de5bd23_2342944cuda3std6ranges3__45__cpo5ssizeE
	.align		8
        /*00e8*/ 	.dword	_ZN41_INTERNAL_062a43ea_4_k_cu_4de5bd23_2342944cuda3std6ranges3__45__cpo8distanceE
	.align		8
        /*00f0*/ 	.dword	_ZN41_INTERNAL_062a43ea_4_k_cu_4de5bd23_2342946thrust24THRUST_300001_SM_1000_NS8cuda_cub3parE
	.align		8
        /*00f8*/ 	.dword	_ZN41_INTERNAL_062a43ea_4_k_cu_4de5bd23_2342946thrust24THRUST_300001_SM_1000_NS8cuda_cub10par_nosyncE
	.align		8
        /*0100*/ 	.dword	_ZN41_INTERNAL_062a43ea_4_k_cu_4de5bd23_2342946thrust24THRUST_300001_SM_1000_NS6system6detail10sequential3seqE
	.align		8
        /*0108*/ 	.dword	_ZN41_INTERNAL_062a43ea_4_k_cu_4de5bd23_2342946thrust24THRUST_300001_SM_1000_NS12placeholders2_1E
	.align		8
        /*0110*/ 	.dword	_ZN41_INTERNAL_062a43ea_4_k_cu_4de5bd23_2342946thrust24THRUST_300001_SM_1000_NS12placeholders2_2E
	.align		8
        /*0118*/ 	.dword	_ZN41_INTERNAL_062a43ea_4_k_cu_4de5bd23_2342946thrust24THRUST_300001_SM_1000_NS12placeholders2_3E
	.align		8
        /*0120*/ 	.dword	_ZN41_INTERNAL_062a43ea_4_k_cu_4de5bd23_2342946thrust24THRUST_300001_SM_1000_NS12placeholders2_4E
	.align		8
        /*0128*/ 	.dword	_ZN41_INTERNAL_062a43ea_4_k_cu_4de5bd23_2342946thrust24THRUST_300001_SM_1000_NS12placeholders2_5E
	.align		8
        /*0130*/ 	.dword	_ZN41_INTERNAL_062a43ea_4_k_cu_4de5bd23_2342946thrust24THRUST_300001_SM_1000_NS12placeholders2_6E
	.align		8
        /*0138*/ 	.dword	_ZN41_INTERNAL_062a43ea_4_k_cu_4de5bd23_2342946thrust24THRUST_300001_SM_1000_NS12placeholders2_7E
	.align		8
        /*0140*/ 	.dword	_ZN41_INTERNAL_062a43ea_4_k_cu_4de5bd23_2342946thrust24THRUST_300001_SM_1000_NS12placeholders2_8E
	.align		8
        /*0148*/ 	.dword	_ZN41_INTERNAL_062a43ea_4_k_cu_4de5bd23_2342946thrust24THRUST_300001_SM_1000_NS12placeholders2_9E
	.align		8
        /*0150*/ 	.dword	_ZN41_INTERNAL_062a43ea_4_k_cu_4de5bd23_2342946thrust24THRUST_300001_SM_1000_NS12placeholders3_10E
	.align		8
        /*0158*/ 	.dword	_ZN41_INTERNAL_062a43ea_4_k_cu_4de5bd23_2342946thrust24THRUST_300001_SM_1000_NS3seqE
	.align		8
        /*0160*/ 	.dword	$str
	.align		8
        /*0168*/ 	.dword	$str$1


//--------------------- .text._ZN4ROOT12Experimental11CUDAHelpers10PrintArrayEPdi --------------------------
	.section	.text._ZN4ROOT12Experimental11CUDAHelpers10PrintArrayEPdi,"ax",@progbits
	.align	128
        .global         _ZN4ROOT12Experimental11CUDAHelpers10PrintArrayEPdi
        .type           _ZN4ROOT12Experimental11CUDAHelpers10PrintArrayEPdi,@function
        .size           _ZN4ROOT12Experimental11CUDAHelpers10PrintArrayEPdi,(.L_x_39 - _ZN4ROOT12Experimental11CUDAHelpers10PrintArrayEPdi)
        .other          _ZN4ROOT12Experimental11CUDAHelpers10PrintArrayEPdi,@"STO_CUDA_ENTRY STV_DEFAULT"
_ZN4ROOT12Experimental11CUDAHelpers10PrintArrayEPdi:
.text._ZN4ROOT12Experimental11CUDAHelpers10PrintArrayEPdi:
[----:B------:R-:W0:Y:S01]  /*0000*/  LDC R1, c[0x0][0x37c] ;  /* 0x0000df00ff017b82 */ /* 0x000e220000000800 */
[----:B------:R-:W1:Y:S01]  /*0010*/  LDCU UR4, c[0x0][0x388] ;  /* 0x00007100ff0477ac */ /* 0x000e620008000800 */
[----:B0-----:R-:W-:Y:S01]  /*0020*/  VIADD R1, R1, 0xfffffff8 ;  /* 0xfffffff801017836 */ /* 0x001fe20000000000 */
[----:B------:R-:W0:Y:S01]  /*0030*/  LDCU UR5, c[0x0][0x2f8] ;  /* 0x00005f00ff0577ac */ /* 0x000e220008000800 */
[----:B------:R-:W2:Y:S01]  /*0040*/  LDCU UR6, c[0x0][0x2fc] ;  /* 0x00005f80ff0677ac */ /* 0x000ea20008000800 */
[----:B-1----:R-:W-:Y:S02]  /*0050*/  UISETP.GE.AND UP0, UPT, UR4, 0x1, UPT ;  /* 0x000000010400788c */ /* 0x002fe4000bf06270 */
[----:B0-----:R-:W-:-:S05]  /*0060*/  IADD3 R18, P0, PT, R1, UR5, RZ ;  /* 0x0000000501127c10 */ /* 0x001fca000ff1e0ff */
[----:B--2---:R-:W-:Y:S02]  /*0070*/  IMAD.X R2, RZ, RZ, UR6, P0 ;  /* 0x00000006ff027e24 */ /* 0x004fe400080e06ff */
[----:B------:R-:W-:Y:S06]  /*0080*/  BRA.U !UP0, `(.L_x_0) ;  /* 0x00000015087c7547 */ /* 0x000fec000b800000 */
[----:B------:R-:W-:Y:S01]  /*0090*/  UISETP.GE.U32.AND UP0, UPT, UR4, 0x10, UPT ;  /* 0x000000100400788c */ /* 0x000fe2000bf06070 */
[----:B------:R-:W-:Y:S01]  /*00a0*/  HFMA2 R19, -RZ, RZ, 0, 0 ;  /* 0x00000000ff137431 */ /* 0x000fe200000001ff */
[----:B------:R-:W0:Y:S01]  /*00b0*/  LDCU.64 UR36, c[0x0][0x358] ;  /* 0x00006b00ff2477ac */ /* 0x000e220008000a00 */
[----:B------:R-:W-:-:S06]  /*00c0*/  ULOP3.LUT UR38, UR4, 0xf, URZ, 0xc0, !UPT ;  /* 0x0000000f04267892 */ /* 0x000fcc000f8ec0ff */
[----:B------:R-:W-:Y:S06]  /*00d0*/  BRA.U !UP0, `(.L_x_1) ;  /* 0x0000000908cc7547 */ /* 0x000fec000b800000 */
[----:B------:R-:W1:Y:S01]  /*00e0*/  LDCU.64 UR6, c[0x0][0x380] ;  /* 0x00007000ff0677ac */ /* 0x000e620008000a00 */
[----:B------:R-:W-:Y:S01]  /*00f0*/  BSSY.RECONVERGENT B6, `(.L_x_1) ;  /* 0x00000b1000067945 */ /* 0x000fe20003800200 */
[----:B------:R-:W-:-:S04]  /*0100*/  ULOP3.LUT UR4, UR4, 0x7ffffff0, URZ, 0xc0, !UPT ;  /* 0x7ffffff004047892 */ /* 0x000fc8000f8ec0ff */
[----:B------:R-:W-:Y:S02]  /*0110*/  UIADD3 UR8, UPT, UPT, -UR4, URZ, URZ ;  /* 0x000000ff04087290 */ /* 0x000fe4000fffe1ff */
[----:B------:R-:W-:-:S04]  /*0120*/  IMAD.U32 R19, RZ, RZ, UR4 ;  /* 0x00000004ff137e24 */ /* 0x000fc8000f8e00ff */
[----:B------:R-:W-:Y:S01]  /*0130*/  IMAD.U32 R23, RZ, RZ, UR8 ;  /* 0x00000008ff177e24 */ /* 0x000fe2000f8e00ff */
[----:B-1----:R-:W-:-:S04]  /*0140*/  UIADD3 UR5, UP0, UPT, UR6, 0x40, URZ ;  /* 0x0000004006057890 */ /* 0x002fc8000ff1e0ff */
[----:B------:R-:W-:Y:S02]  /*0150*/  UIADD3.X UR6, UPT, UPT, URZ, UR7, URZ, UP0, !UPT ;  /* 0x00000007ff067290 */ /* 0x000fe400087fe4ff */
[----:B------:R-:W-:-:S04]  /*0160*/  MOV R16, UR5 ;  /* 0x0000000500107c02 */ /* 0x000fc80008000f00 */
[----:B------:R-:W-:-:S07]  /*0170*/  IMAD.U32 R17, RZ, RZ, UR6 ;  /* 0x00000006ff117e24 */ /* 0x000fce000f8e00ff */
.L_x_18:
[----:B0-----:R-:W2:Y:S01]  /*0180*/  LDG.E.64 R10, desc[UR36][R16.64+-0x40] ;  /* 0xffffc024100a7981 */ /* 0x001ea2000c1e1b00 */
[----:B------:R-:W-:Y:S01]  /*0190*/  MOV R22, 0x0 ;  /* 0x0000000000167802 */ /* 0x000fe20000000f00 */
[----:B------:R-:W0:Y:S01]  /*01a0*/  LDCU.64 UR4, c[0x4][0x160] ;  /* 0x01002c00ff0477ac */ /* 0x000e220008000a00 */
[----:B------:R-:W-:Y:S01]  /*01b0*/  VIADD R23, R23, 0x10 ;  /* 0x0000001017177836 */ /* 0x000fe20000000000 */
[----:B------:R-:W-:Y:S01]  /*01c0*/  MOV R7, R2 ;  /* 0x0000000200077202 */ /* 0x000fe20000000f00 */
[----:B------:R1:W3:Y:S01]  /*01d0*/  LDC.64 R8, c[0x4][R22] ;  /* 0x0100000016087b82 */ /* 0x0002e20000000a00 */
[----:B------:R-:W-:Y:S02]  /*01e0*/  IMAD.MOV.U32 R6, RZ, RZ, R18 ;  /* 0x000000ffff067224 */ /* 0x000fe400078e0012 */
[----:B------:R-:W-:-:S04]  /*01f0*/  ISETP.NE.AND P0, PT, R23, RZ, PT ;  /* 0x000000ff1700720c */ /* 0x000fc80003f05270 */
[----:B------:R-:W-:Y:S02]  /*0200*/  P2R R24, PR, RZ, 0x1 ;  /* 0x00000001ff187803 */ /* 0x000fe40000000000 */
[----:B0-----:R-:W-:Y:S01]  /*0210*/  MOV R4, UR4 ;  /* 0x0000000400047c02 */ /* 0x001fe20008000f00 */
[----:B------:R-:W-:Y:S01]  /*0220*/  IMAD.U32 R5, RZ, RZ, UR5 ;  /* 0x00000005ff057e24 */ /* 0x000fe2000f8e00ff */
[----:B--23--:R1:W-:Y:S06]  /*0230*/  STL.64 [R1], R10 ;  /* 0x0000000a01007387 */ /* 0x00c3ec0000100a00 */
[----:B------:R-:W-:-:S07]  /*0240*/  LEPC R20, `(.L_x_2) ;  /* 0x000000001014794e */ /* 0x000fce0000000000 */
[----:B-1----:R-:W-:Y:S05]  /*0250*/  CALL.ABS.NOINC R8 ;  /* 0x0000000008007343 */ /* 0x002fea0003c00000 */
.L_x_2:
[----:B------:R-:W2:Y:S01]  /*0260*/  LDG.E.64 R10, desc[UR36][R16.64+-0x38] ;  /* 0xffffc824100a7981 */ /* 0x000ea2000c1e1b00 */
[----:B------:R0:W1:Y:S01]  /*0270*/  LDC.64 R8, c[0x4][R22] ;  /* 0x0100000016087b82 */ /* 0x0000620000000a00 */
[----:B------:R-:W3:Y:S01]  /*0280*/  LDCU.64 UR4, c[0x4][0x160] ;  /* 0x01002c00ff0477ac */ /* 0x000ee20008000a00 */
[----:B------:R-:W-:Y:S01]  /*0290*/  MOV R6, R18 ;  /* 0x0000001200067202 */ /* 0x000fe20000000f00 */
[----:B------:R-:W-:Y:S02]  /*02a0*/  IMAD.MOV.U32 R7, RZ, RZ, R2 ;  /* 0x000000ffff077224 */ /* 0x000fe400078e0002 */
[----:B---3--:R-:W-:Y:S02]  /*02b0*/  IMAD.U32 R4, RZ, RZ, UR4 ;  /* 0x00000004ff047e24 */ /* 0x008fe4000f8e00ff */
[----:B------:R-:W-:Y:S01]  /*02c0*/  IMAD.U32 R5, RZ, RZ, UR5 ;  /* 0x00000005ff057e24 */ /* 0x000fe2000f8e00ff */
[----:B-12---:R0:W-:Y:S06]  /*02d0*/  STL.64 [R1], R10 ;  /* 0x0000000a01007387 */ /* 0x0061ec0000100a00 */
[----:B------:R-:W-:-:S07]  /*02e0*/  LEPC R20, `(.L_x_3) ;  /* 0x000000001014794e */ /* 0x000fce0000000000 */
[----:B0-----:R-:W-:Y:S05]  /*02f0*/  CALL.ABS.NOINC R8 ;  /* 0x0000000008007343 */ /* 0x001fea0003c00000 */
.L_x_3:
[----:B------:R-:W2:Y:S01]  /*0300*/  LDG.E.64 R10, desc[UR36][R16.64+-0x30] ;  /* 0xffffd024100a7981 */ /* 0x000ea2000c1e1b00 */
[----:B------:R0:W1:Y:S01]  /*0310*/  LDC.64 R8, c[0x4][R22] ;  /* 0x0100000016087b82 */ /* 0x0000620000000a00 */
[----:B------:R-:W3:Y:S01]  /*0320*/  LDCU.64 UR4, c[0x4][0x160] ;  /* 0x01002c00ff0477ac */ /* 0x000ee20008000a00 */
[----:B------:R-:W-:Y:S02]  /*0330*/  IMAD.MOV.U32 R6, RZ, RZ, R18 ;  /* 0x000000ffff067224 */ /* 0x000fe400078e0012 */
[----:B------:R-:W-:Y:S02]  /*0340*/  IMAD.MOV.U32 R7, RZ, RZ, R2 ;  /* 0x000000ffff077224 */ /* 0x000fe400078e0002 */
[----:B---3--:R-:W-:Y:S01]  /*0350*/  IMAD.U32 R4, RZ, RZ, UR4 ;  /* 0x00000004ff047e24 */ /* 0x008fe2000f8e00ff */
[----:B------:R-:W-:Y:S01]  /*0360*/  MOV R5, UR5 ;  /* 0x0000000500057c02 */ /* 0x000fe20008000f00 */
[----:B-12---:R0:W-:Y:S06]  /*0370*/  STL.64 [R1], R10 ;  /* 0x0000000a01007387 */ /* 0x0061ec0000100a00 */
[----:B------:R-:W-:-:S07]  /*0380*/  LEPC R20, `(.L_x_4) ;  /* 0x000000001014794e */ /* 0x000fce0000000000 */
[----:B0-----:R-:W-:Y:S05]  /*0390*/  CALL.ABS.NOINC R8 ;  /* 0x0000000008007343 */ /* 0x001fea0003c00000 */
.L_x_4:
[----:B------:R-:W2:Y:S01]  /*03a0*/  LDG.E.64 R10, desc[UR36][R16.64+-0x28] ;  /* 0xffffd824100a7981 */ /* 0x000ea2000c1e1b00 */
[----:B------:R0:W1:Y:S01]  /*03b0*/  LDC.64 R8, c[0x4][R22] ;  /* 0x0100000016087b82 */ /* 0x0000620000000a00 */
[----:B------:R-:W3:Y:S01]  /*03c0*/  LDCU.64 UR4, c[0x4][0x160] ;  /* 0x01002c00ff0477ac */ /* 0x000ee20008000a00 */
[----:B------:R-:W-:Y:S01]  /*03d0*/  IMAD.MOV.U32 R6, RZ, RZ, R18 ;  /* 0x000000ffff067224 */ /* 0x000fe200078e0012 */
[----:B------:R-:W-:Y:S02]  /*03e0*/  MOV R7, R2 ;  /* 0x0000000200077202 */ /* 0x000fe40000000f00 */
[----:B---3--:R-:W-:Y:S01]  /*03f0*/  MOV R4, UR4 ;  /* 0x0000000400047c02 */ /* 0x008fe20008000f00 */
[----:B------:R-:W-:Y:S01]  /*0400*/  IMAD.U32 R5, RZ, RZ, UR5 ;  /* 0x00000005ff057e24 */ /* 0x000fe2000f8e00ff */
[----:B-12---:R0:W-:Y:S06]  /*0410*/  STL.64 [R1], R10 ;  /* 0x0000000a01007387 */ /* 0x0061ec0000100a00 */
[----:B------:R-:W-:-:S07]  /*0420*/  LEPC R20, `(.L_x_5) ;  /* 0x000000001014794e */ /* 0x000fce0000000000 */
[----:B0-----:R-:W-:Y:S05]  /*0430*/  CALL.ABS.NOINC R8 ;  /* 0x0000000008007343 */ /* 0x001fea0003c00000 */
.L_x_5:
        /* <DEDUP_REMOVED lines=10> */
.L_x_6:
        /* <DEDUP_REMOVED lines=10> */
.L_x_7:
        /* <DEDUP_REMOVED lines=10> */
.L_x_8:
        /* <DEDUP_REMOVED lines=10> */
.L_x_9:
        /* <DEDUP_REMOVED lines=10> */
.L_x_10:
        /* <DEDUP_REMOVED lines=10> */
.L_x_11:
        /* <DEDUP_REMOVED lines=10> */
.L_x_12:
        /* <DEDUP_REMOVED lines=10> */
.L_x_13:
        /* <DEDUP_REMOVED lines=10> */
.L_x_14:
        /* <DEDUP_REMOVED lines=10> */
.L_x_15:
        /* <DEDUP_REMOVED lines=10> */
.L_x_16:
        /* <DEDUP_REMOVED lines=10> */
.L_x_17:
[----:B------:R-:W-:Y:S02]  /*0bc0*/  ISETP.NE.AND P6, PT, R24, RZ, PT ;  /* 0x000000ff1800720c */ /* 0x000fe40003fc5270 */
[----:B------:R-:W-:-:S05]  /*0bd0*/  IADD3 R16, P0, PT, R16, 0x80, RZ ;  /* 0x0000008010107810 */ /* 0x000fca0007f1e0ff */
[----:B------:R-:W-:-:S06]  /*0be0*/  IMAD.X R17, RZ, RZ, R17, P0 ;  /* 0x000000ffff117224 */ /* 0x000fcc00000e0611 */
[----:B------:R-:W-:Y:S05]  /*0bf0*/  @P6 BRA `(.L_x_18) ;  /* 0xfffffff400606947 */ /* 0x000fea000383ffff */
[----:B------:R-:W-:Y:S05]  /*0c00*/  BSYNC.RECONVERGENT B6 ;  /* 0x0000000000067941 */ /* 0x000fea0003800200 */
.L_x_1:
[----:B------:R-:W-:Y:S01]  /*0c10*/  UISETP.NE.AND UP0, UPT, UR38, URZ, UPT ;  /* 0x000000ff2600728c */ /* 0x000fe2000bf05270 */
[----:B------:R-:W-:Y:S08]  /*0c20*/  BSSY.RECONVERGENT B6, `(.L_x_0) ;  /* 0x00000a5000067945 */ /* 0x000ff00003800200 */
[----:B------:R-:W-:Y:S05]  /*0c30*/  BRA.U !UP0, `(.L_x_19) ;  /* 0x00000009088c7547 */ /* 0x000fea000b800000 */
[----:B------:R-:W1:Y:S01]  /*0c40*/  LDC R23, c[0x0][0x388] ;  /* 0x0000e200ff177b82 */ /* 0x000e620000000800 */
[----:B------:R-:W-:Y:S01]  /*0c50*/  UISETP.GE.U32.AND UP0, UPT, UR38, 0x8, UPT ;  /* 0x000000082600788c */ /* 0x000fe2000bf06070 */
[----:B-1----:R-:W-:-:S08]  /*0c60*/  LOP3.LUT R23, R23, 0x7, RZ, 0xc0, !PT ;  /* 0x0000000717177812 */ /* 0x002fd000078ec0ff */
[----:B------:R-:W-:Y:S05]  /*0c70*/  BRA.U !UP0, `(.L_x_20) ;  /* 0x0000000508507547 */ /* 0x000fea000b800000 */
[----:B------:R-:W1:Y:S01]  /*0c80*/  LDC.64 R16, c[0x0][0x380] ;  /* 0x0000e000ff107b82 */ /* 0x000e620000000a00 */
[----:B------:R-:W-:Y:S01]  /*0c90*/  MOV R22, 0x0 ;  /* 0x0000000000167802 */ /* 0x000fe20000000f00 */
[----:B------:R-:W2:Y:S01]  /*0ca0*/  LDCU.64 UR4, c[0x4][0x160] ;  /* 0x01002c00ff0477ac */ /* 0x000ea20008000a00 */
[----:B-1----:R-:W-:-:S05]  /*0cb0*/  IMAD.WIDE.U32 R16, R19, 0x8, R16 ;  /* 0x0000000813107825 */ /* 0x002fca00078e0010 */
[----:B0-----:R-:W3:Y:S01]  /*0cc0*/  LDG.E.64 R10, desc[UR36][R16.64] ;  /* 0x00000024100a7981 */ /* 0x001ee2000c1e1b00 */
[----:B------:R0:W1:Y:S01]  /*0cd0*/  LDC.64 R8, c[0x4][R22] ;  /* 0x0100000016087b82 */ /* 0x0000620000000a00 */
[----:B--2---:R-:W-:Y:S01]  /*0ce0*/  IMAD.U32 R4, RZ, RZ, UR4 ;  /* 0x00000004ff047e24 */ /* 0x004fe2000f8e00ff */
[----:B------:R-:W-:Y:S01]  /*0cf0*/  MOV R5, UR5 ;  /* 0x0000000500057c02 */ /* 0x000fe20008000f00 */
[----:B------:R-:W-:Y:S02]  /*0d00*/  IMAD.MOV.U32 R6, RZ, RZ, R18 ;  /* 0x000000ffff067224 */ /* 0x000fe400078e0012 */
[----:B------:R-:W-:Y:S01]  /*0d10*/  IMAD.MOV.U32 R7, RZ, RZ, R2 ;  /* 0x000000ffff077224 */ /* 0x000fe200078e0002 */
[----:B-1-3--:R0:W-:Y:S06]  /*0d20*/  STL.64 [R1], R10 ;  /* 0x0000000a01007387 */ /* 0x00a1ec0000100a00 */
[----:B------:R-:W-:-:S07]  /*0d30*/  LEPC R20, `(.L_x_21) ;  /* 0x000000001014794e */ /* 0x000fce0000000000 */
[----:B0-----:R-:W-:Y:S05]  /*0d40*/  CALL.ABS.NOINC R8 ;  /* 0x0000000008007343 */ /* 0x001fea0003c00000 */
.L_x_21:
        /* <DEDUP_REMOVED lines=10> */
.L_x_22:
        /* <DEDUP_REMOVED lines=10> */
.L_x_23:
        /* <DEDUP_REMOVED lines=10> */
.L_x_24:
        /* <DEDUP_REMOVED lines=10> */
.L_x_25:
        /* <DEDUP_REMOVED lines=10> */
.L_x_26:
        /* <DEDUP_REMOVED lines=10> */
.L_x_27:
        /* <DEDUP_REMOVED lines=10> */
.L_x_28:
[----:B------:R-:W-:-:S07]  /*11b0*/  VIADD R19, R19, 0x8 ;  /* 0x0000000813137836 */ /* 0x000fce0000000000 */
.L_x_20:
[----:B------:R-:W-:-:S13]  /*11c0*/  ISETP.NE.AND P0, PT, R23, RZ, PT ;  /* 0x000000ff1700720c */ /* 0x000fda0003f05270 */
[----:B------:R-:W-:Y:S05]  /*11d0*/  @!P0 BRA `(.L_x_19) ;  /* 0x0000000400248947 */ /* 0x000fea0003800000 */
[----:B------:R-:W1:Y:S01]  /*11e0*/  LDC R0, c[0x0][0x388] ;  /* 0x0000e200ff007b82 */ /* 0x000e620000000800 */
[----:B------:R-:W-:Y:S02]  /*11f0*/  ISETP.GE.U32.AND P0, PT, R23, 0x4, PT ;  /* 0x000000041700780c */ /* 0x000fe40003f06070 */
[----:B-1----:R-:W-:-:S11]  /*1200*/  LOP3.LUT R23, R0, 0x3, RZ, 0xc0, !PT ;  /* 0x0000000300177812 */ /* 0x002fd600078ec0ff */
[----:B------:R-:W-:Y:S05]  /*1210*/  @!P0 BRA `(.L_x_29) ;  /* 0x0000000000b08947 */ /* 0x000fea0003800000 */
        /* <DEDUP_REMOVED lines=13> */
.L_x_30:
        /* <DEDUP_REMOVED lines=10> */
.L_x_31:
        /* <DEDUP_REMOVED lines=10> */
.L_x_32:
        /* <DEDUP_REMOVED lines=10> */
.L_x_33:
[----:B------:R-:W-:-:S07]  /*14d0*/  IADD3 R19, PT, PT, R19, 0x4, RZ ;  /* 0x0000000413137810 */ /* 0x000fce0007ffe0ff */
.L_x_29:
[----:B------:R-:W-:-:S13]  /*14e0*/  ISETP.NE.AND P0, PT, R23, RZ, PT ;  /* 0x000000ff1700720c */ /* 0x000fda0003f05270 */
[----:B------:R-:W-:Y:S05]  /*14f0*/  @!P0 BRA `(.L_x_19) ;  /* 0x00000000005c8947 */ /* 0x000fea0003800000 */
[----:B------:R-:W1:Y:S01]  /*1500*/  LDC.64 R16, c[0x0][0x380] ;  /* 0x0000e000ff107b82 */ /* 0x000e620000000a00 */
[----:B------:R-:W-:Y:S02]  /*1510*/  IMAD.MOV R23, RZ, RZ, -R23 ;  /* 0x000000ffff177224 */ /* 0x000fe400078e0a17 */
[----:B-1----:R-:W-:-:S07]  /*1520*/  IMAD.WIDE.U32 R16, R19, 0x8, R16 ;  /* 0x0000000813107825 */ /* 0x002fce00078e0010 */
.L_x_35:
[----:B------:R-:W-:Y:S01]  /*1530*/  IMAD.MOV.U32 R10, RZ, RZ, R16 ;  /* 0x000000ffff0a7224 */ /* 0x000fe200078e0010 */
[----:B------:R-:W-:Y:S01]  /*1540*/  MOV R11, R17 ;  /* 0x00000011000b7202 */ /* 0x000fe20000000f00 */
[----:B------:R-:W1:Y:S05]  /*1550*/  LDCU.64 UR4, c[0x4][0x160] ;  /* 0x01002c00ff0477ac */ /* 0x000e6a0008000a00 */
[----:B0-----:R-:W2:Y:S01]  /*1560*/  LDG.E.64 R10, desc[UR36][R10.64] ;  /* 0x000000240a0a7981 */ /* 0x001ea2000c1e1b00 */
[----:B------:R-:W-:Y:S01]  /*1570*/  MOV R8, 0x0 ;  /* 0x0000000000087802 */ /* 0x000fe20000000f00 */
[----:B------:R-:W-:Y:S02]  /*1580*/  VIADD R23, R23, 0x1 ;  /* 0x0000000117177836 */ /* 0x000fe40000000000 */
[----:B------:R-:W-:-:S02]  /*1590*/  IMAD.MOV.U32 R6, RZ, RZ, R18 ;  /* 0x000000ffff067224 */ /* 0x000fc400078e0012 */
[----:B------:R-:W-:Y:S01]  /*15a0*/  IMAD.MOV.U32 R7, RZ, RZ, R2 ;  /* 0x000000ffff077224 */ /* 0x000fe200078e0002 */
[----:B------:R-:W0:Y:S01]  /*15b0*/  LDC.64 R8, c[0x4][R8] ;  /* 0x0100000008087b82 */ /* 0x000e220000000a00 */
[----:B------:R-:W-:-:S04]  /*15c0*/  ISETP.NE.AND P0, PT, R23, RZ, PT ;  /* 0x000000ff1700720c */ /* 0x000fc80003f05270 */
[----:B------:R-:W-:Y:S01]  /*15d0*/  P2R R0, PR, RZ, 0x1 ;  /* 0x00000001ff007803 */ /* 0x000fe20000000000 */
[----:B-1----:R-:W-:Y:S01]  /*15e0*/  IMAD.U32 R4, RZ, RZ, UR4 ;  /* 0x00000004ff047e24 */ /* 0x002fe2000f8e00ff */
[----:B------:R-:W-:Y:S01]  /*15f0*/  MOV R5, UR5 ;  /* 0x0000000500057c02 */ /* 0x000fe20008000f00 */
[----:B0-2---:R1:W-:Y:S06]  /*1600*/  STL.64 [R1], R10 ;  /* 0x0000000a01007387 */ /* 0x0053ec0000100a00 */
[----:B------:R-:W-:-:S07]  /*1610*/  LEPC R20, `(.L_x_34) ;  /* 0x000000001014794e */ /* 0x000fce0000000000 */
[----:B-1----:R-:W-:Y:S05]  /*1620*/  CALL.ABS.NOINC R8 ;  /* 0x0000000008007343 */ /* 0x002fea0003c00000 */
.L_x_34:
[----:B------:R-:W-:Y:S02]  /*1630*/  ISETP.NE.AND P6, PT, R23, RZ, PT ;  /* 0x000000ff1700720c */ /* 0x000fe40003fc5270 */
[----:B------:R-:W-:-:S04]  /*1640*/  IADD3 R16, P0, PT, R16, 0x8, RZ ;  /* 0x0000000810107810 */ /* 0x000fc80007f1e0ff */
[----:B------:R-:W-:-:S07]  /*1650*/  IADD3.X R17, PT, PT, RZ, R17, RZ, P0, !PT ;  /* 0x00000011ff117210 */ /* 0x000fce00007fe4ff */
[----:B------:R-:W-:Y:S05]  /*1660*/  @P6 BRA `(.L_x_35) ;  /* 0xfffffffc00b06947 */ /* 0x000fea000383ffff */
.L_x_19:
[----:B0-----:R-:W-:Y:S05]  /*1670*/  BSYNC.RECONVERGENT B6 ;  /* 0x0000000000067941 */ /* 0x001fea0003800200 */
.L_x_0:
[----:B------:R-:W-:Y:S01]  /*1680*/  MOV R0, 0x0 ;  /* 0x0000000000007802 */ /* 0x000fe20000000f00 */
[----:B------:R-:W0:Y:S01]  /*1690*/  LDCU.64 UR4, c[0x4][0x168] ;  /* 0x01002d00ff0477ac */ /* 0x000e220008000a00 */
[----:B------:R-:W-:Y:S02]  /*16a0*/  CS2R R6, SRZ ;  /* 0x0000000000067805 */ /* 0x000fe4000001ff00 */
[----:B------:R1:W2:Y:S01]  /*16b0*/  LDC.64 R2, c[0x4][R0] ;  /* 0x0100000000027b82 */ /* 0x0002a20000000a00 */
[----:B0-----:R-:W-:Y:S01]  /*16c0*/  IMAD.U32 R4, RZ, RZ, UR4 ;  /* 0x00000004ff047e24 */ /* 0x001fe2000f8e00ff */
[----:B-1----:R-:W-:-:S07]  /*16d0*/  MOV R5, UR5 ;  /* 0x0000000500057c02 */ /* 0x002fce0008000f00 */
[----:B------:R-:W-:-:S07]  /*16e0*/  LEPC R20, `(.L_x_36) ;  /* 0x000000001014794e */ /* 0x000fce0000000000 */
[----:B--2---:R-:W-:Y:S05]  /*16f0*/  CALL.ABS.NOINC R2 ;  /* 0x0000000002007343 */ /* 0x004fea0003c00000 */
.L_x_36:
[----:B------:R-:W-:Y:S05]  /*1700*/  EXIT ;  /* 0x000000000000794d */ /* 0x000fea0003800000 */
.L_x_37:
[----:B------:R-:W-:-:S00]  /*1710*/  BRA `(.L_x_37) ;  /* 0xfffffffc00fc7947 */ /* 0x000fc0000383ffff */
[----:B------:R-:W-:-:S00]  /*1720*/  NOP ;  /* 0x0000000000007918 */ /* 0x000fc00000000000 */
        /* <DEDUP_REMOVED lines=13> */
.L_x_39:


//--------------------- .text._ZN3cub18CUB_300001_SM_10006detail11EmptyKernelIvEEvv --------------------------
	.section	.text._ZN3cub18CUB_300001_SM_10006detail11EmptyKernelIvEEvv,"ax",@progbits
	.align	128
        .global         _ZN3cub18CUB_300001_SM_10006detail11EmptyKernelIvEEvv
        .type           _ZN3cub18CUB_300001_SM_10006detail11EmptyKernelIvEEvv,@function
        .size           _ZN3cub18CUB_300001_SM_10006detail11EmptyKernelIvEEvv,(.L_x_40 - _ZN3cub18CUB_300001_SM_10006detail11EmptyKernelIvEEvv)
        .other          _ZN3cub18CUB_300001_SM_10006detail11EmptyKernelIvEEvv,@"STO_CUDA_ENTRY STV_DEFAULT"
_ZN3cub18CUB_300001_SM_10006detail11EmptyKernelIvEEvv:
.text._ZN3cub18CUB_300001_SM_10006detail11EmptyKernelIvEEvv:
[----:B------:R-:W-:Y:S01]  /*0000*/  LDC R1, c[0x0][0x37c] ;  /* 0x0000df00ff017b82 */ /* 0x000fe20000000800 */
[----:B------:R-:W-:Y:S05]  /*0010*/  EXIT ;  /* 0x000000000000794d */ /* 0x000fea0003800000 */
.L_x_38:
        /* <DEDUP_REMOVED lines=14> */
.L_x_40:


//--------------------- .nv.global.init           --------------------------
	.section	.nv.global.init,"aw",@progbits
.nv.global.init:
	.type		$str$1,@object
	.size		$str$1,($str - $str$1)
$str$1:
        /*0000*/ 	.byte	0x0a, 0x00
	.type		$str,@object
	.size		$str,(.L_43 - $str)
$str:
        /*0002*/ 	.byte	0x25, 0x66, 0x20, 0x00
.L_43:


//--------------------- .nv.shared.reserved.0     --------------------------
	.section	.nv.shared.reserved.0,"aw",@nobits
	.weak		__nv_reservedSMEM_offset_0_alias
	.size		__nv_reservedSMEM_offset_0_alias, 0, 64
	.other		__nv_reservedSMEM_offset_0_alias,@"STO_CUDA_RESERVED_SHARED STV_DEFAULT"
__nv_reservedSMEM_offset_0_alias:
	.zero		0
	.zero		64


//--------------------- .nv.global                --------------------------
	.section	.nv.global,"aw",@nobits
.nv.global:
	.type		_ZN41_INTERNAL_062a43ea_4_k_cu_4de5bd23_2342946thrust24THRUST_300001_SM_1000_NS3seqE,@object
	.size		_ZN41_INTERNAL_062a43ea_4_k_cu_4de5bd23_2342946thrust24THRUST_300001_SM_1000_NS3seqE,(_ZN41_INTERNAL_062a43ea_4_k_cu_4de5bd23_2342944cuda3std3__48in_placeE - _ZN41_INTERNAL_062a43ea_4_k_cu_4de5bd23_2342946thrust24THRUST_300001_SM_1000_NS3seqE)
_ZN41_INTERNAL_062a43ea_4_k_cu_4de5bd23_2342946thrust24THRUST_300001_SM_1000_NS3seqE:
	.zero		1
	.type		_ZN41_INTERNAL_062a43ea_4_k_cu_4de5bd23_2342944cuda3std3__48in_placeE,@object
	.size		_ZN41_INTERNAL_062a43ea_4_k_cu_4de5bd23_2342944cuda3std3__48in_placeE,(_ZN41_INTERNAL_062a43ea_4_k_cu_4de5bd23_2342944cuda3std6ranges3__45__cpo4sizeE - _ZN41_INTERNAL_062a43ea_4_k_cu_4de5bd23_2342944cuda3std3__48in_placeE)
_ZN41_INTERNAL_062a43ea_4_k_cu_4de5bd23_2342944cuda3std3__48in_placeE:
	.zero		1
	.type		_ZN41_INTERNAL_062a43ea_4_k_cu_4de5bd23_2342944cuda3std6ranges3__45__cpo4sizeE,@object
	.size		_ZN41_INTERNAL_062a43ea_4_k_cu_4de5bd23_2342944cuda3std6ranges3__45__cpo4sizeE,(_ZN41_INTERNAL_062a43ea_4_k_cu_4de5bd23_2342946thrust24THRUST_300001_SM_1000_NS12placeholders2_3E - _ZN41_INTERNAL_062a43ea_4_k_cu_4de5bd23_2342944cuda3std6ranges3__45__cpo4sizeE)
_ZN41_INTERNAL_062a43ea_4_k_cu_4de5bd23_2342944cuda3std6ranges3__45__cpo4sizeE:
	.zero		1
	.type		_ZN41_INTERNAL_062a43ea_4_k_cu_4de5bd23_2342946thrust24THRUST_300001_SM_1000_NS12placeholders2_3E,@object
	.size		_ZN41_INTERNAL_062a43ea_4_k_cu_4de5bd23_2342946thrust24THRUST_300001_SM_1000_NS12placeholders2_3E,(_ZN41_INTERNAL_062a43ea_4_k_cu_4de5bd23_2342944cuda3std3__45__cpo6cbeginE - _ZN41_INTERNAL_062a43ea_4_k_cu_4de5bd23_2342946thrust24THRUST_300001_SM_1000_NS12placeholders2_3E)
_ZN41_INTERNAL_062a43ea_4_k_cu_4de5bd23_2342946thrust24THRUST_300001_SM_1000_NS12placeholders2_3E:
	.zero		1
	.type		_ZN41_INTERNAL_062a43ea_4_k_cu_4de5bd23_2342944cuda3std3__45__cpo6cbeginE,@object
	.size		_ZN41_INTERNAL_062a43ea_4_k_cu_4de5bd23_2342944cuda3std3__45__cpo6cbeginE,(_ZN41_INTERNAL_062a43ea_4_k_cu_4de5bd23_2342944cuda3std6ranges3__45__cpo6cbeginE - _ZN41_INTERNAL_062a43ea_4_k_cu_4de5bd23_2342944cuda3std3__45__cpo6cbeginE)
_ZN41_INTERNAL_062a43ea_4_k_cu_4de5bd23_2342944cuda3std3__45__cpo6cbeginE:
	.zero		1
	.type		_ZN41_INTERNAL_062a43ea_4_k_cu_4de5bd23_2342944cuda3std6ranges3__45__cpo6cbeginE,@object
	.size		_ZN41_INTERNAL_062a43ea_4_k_cu_4de5bd23_2342944cuda3std6ranges3__45__cpo6cbeginE,(_ZN41_INTERNAL_062a43ea_4_k_cu_4de5bd23_2342946thrust24THRUST_300001_SM_1000_NS12placeholders2_7E - _ZN41_INTERNAL_062a43ea_4_k_cu_4de5bd23_2342944cuda3std6ranges3__45__cpo6cbeginE)
_ZN41_INTERNAL_062a43ea_4_k_cu_4de5bd23_2342944cuda3std6ranges3__45__cpo6cbeginE:
	.zero		1
	.type		_ZN41_INTERNAL_062a43ea_4_k_cu_4de5bd23_2342946thrust24THRUST_300001_SM_1000_NS12placeholders2_7E,@object
	.size		_ZN41_INTERNAL_062a43ea_4_k_cu_4de5bd23_2342946thrust24THRUST_300001_SM_1000_NS12placeholders2_7E,(_ZN41_INTERNAL_062a43ea_4_k_cu_4de5bd23_2342944cuda3std3__45__cpo7crbeginE - _ZN41_INTERNAL_062a43ea_4_k_cu_4de5bd23_2342946thrust24THRUST_300001_SM_1000_NS12placeholders2_7E)
_ZN41_INTERNAL_062a43ea_4_k_cu_4de5bd23_2342946thrust24THRUST_300001_SM_1000_NS12placeholders2_7E:
	.zero		1
	.type		_ZN41_INTERNAL_062a43ea_4_k_cu_4de5bd23_2342944cuda3std3__45__cpo7crbeginE,@object
	.size		_ZN41_INTERNAL_062a43ea_4_k_cu_4de5bd23_2342944cuda3std3__45__cpo7crbeginE,(_ZN41_INTERNAL_062a43ea_4_k_cu_4de5bd23_2342944cuda3std6ranges3__45__cpo4nextE - _ZN41_INTERNAL_062a43ea_4_k_cu_4de5bd23_2342944cuda3std3__45__cpo7crbeginE)
_ZN41_INTERNAL_062a43ea_4_k_cu_4de5bd23_2342944cuda3std3__45__cpo7crbeginE:
	.zero		1
	.type		_ZN41_INTERNAL_062a43ea_4_k_cu_4de5bd23_2342944cuda3std6ranges3__45__cpo4nextE,@object
	.size		_ZN41_INTERNAL_062a43ea_4_k_cu_4de5bd23_2342944cuda3std6ranges3__45__cpo4nextE,(_ZN41_INTERNAL_062a43ea_4_k_cu_4de5bd23_2342944cuda3std6ranges3__45__cpo4swapE - _ZN41_INTERNAL_062a43ea_4_k_cu_4de5bd23_2342944cuda3std6ranges3__45__cpo4nextE)
_ZN41_INTERNAL_062a43ea_4_k_cu_4de5bd23_2342944cuda3std6ranges3__45__cpo4nextE:
	.zero		1
	.type		_ZN41_INTERNAL_062a43ea_4_k_cu_4de5bd23_2342944cuda3std6ranges3__45__cpo4swapE,@object
	.size		_ZN41_INTERNAL_062a43ea_4_k_cu_4de5bd23_2342944cuda3std6ranges3__45__cpo4swapE,(_ZN41_INTERNAL_062a43ea_4_k_cu_4de5bd23_2342946thrust24THRUST_300001_SM_1000_NS8cuda_cub10par_nosyncE - _ZN41_INTERNAL_062a43ea_4_k_cu_4de5bd23_2342944cuda3std6ranges3__45__cpo4swapE)
_ZN41_INTERNAL_062a43ea_4_k_cu_4de5bd23_2342944cuda3std6ranges3__45__cpo4swapE:
	.zero		1
	.type		_ZN41_INTERNAL_062a43ea_4_k_cu_4de5bd23_2342946thrust24THRUST_300001_SM_1000_NS8cuda_cub10par_nosyncE,@object
	.size		_ZN41_INTERNAL_062a43ea_4_k_cu_4de5bd23_2342946thrust24THRUST_300001_SM_1000_NS8cuda_cub10par_nosyncE,(_ZN41_INTERNAL_062a43ea_4_k_cu_4de5bd23_2342946thrust24THRUST_300001_SM_1000_NS12placeholders2_9E - _ZN41_INTERNAL_062a43ea_4_k_cu_4de5bd23_2342946thrust24THRUST_300001_SM_1000_NS8cuda_cub10par_nosyncE)
_ZN41_INTERNAL_062a43ea_4_k_cu_4de5bd23_2342946thrust24THRUST_300001_SM_1000_NS8cuda_cub10par_nosyncE:
	.zero		1
	.type		_ZN41_INTERNAL_062a43ea_4_k_cu_4de5bd23_2342946thrust24THRUST_300001_SM_1000_NS12placeholders2_9E,@object
	.size		_ZN41_INTERNAL_062a43ea_4_k_cu_4de5bd23_2342946thrust24THRUST_300001_SM_1000_NS12placeholders2_9E,(_ZN41_INTERNAL_062a43ea_4_k_cu_4de5bd23_2342944cuda3std3__443_GLOBAL__N__062a43ea_4_k_cu_4de5bd23_2342946ignoreE - _ZN41_INTERNAL_062a43ea_4_k_cu_4de5bd23_2342946thrust24THRUST_300001_SM_1000_NS12placeholders2_9E)
_ZN41_INTERNAL_062a43ea_4_k_cu_4de5bd23_2342946thrust24THRUST_300001_SM_1000_NS12placeholders2_9E:
	.zero		1
	.type		_ZN41_INTERNAL_062a43ea_4_k_cu_4de5bd23_2342944cuda3std3__443_GLOBAL__N__062a43ea_4_k_cu_4de5bd23_2342946ignoreE,@object
	.size		_ZN41_INTERNAL_062a43ea_4_k_cu_4de5bd23_2342944cuda3std3__443_GLOBAL__N__062a43ea_4_k_cu_4de5bd23_2342946ignoreE,(_ZN41_INTERNAL_062a43ea_4_k_cu_4de5bd23_2342944cuda3std6ranges3__45__cpo4dataE - _ZN41_INTERNAL_062a43ea_4_k_cu_4de5bd23_2342944cuda3std3__443_GLOBAL__N__062a43ea_4_k_cu_4de5bd23_2342946ignoreE)
_ZN41_INTERNAL_062a43ea_4_k_cu_4de5bd23_2342944cuda3std3__443_GLOBAL__N__062a43ea_4_k_cu_4de5bd23_2342946ignoreE:
	.zero		1
	.type		_ZN41_INTERNAL_062a43ea_4_k_cu_4de5bd23_2342944cuda3std6ranges3__45__cpo4dataE,@object
	.size		_ZN41_INTERNAL_062a43ea_4_k_cu_4de5bd23_2342944cuda3std6ranges3__45__cpo4dataE,(_ZN41_INTERNAL_062a43ea_4_k_cu_4de5bd23_2342946thrust24THRUST_300001_SM_1000_NS12placeholders2_1E - _ZN41_INTERNAL_062a43ea_4_k_cu_4de5bd23_2342944cuda3std6ranges3__45__cpo4dataE)
_ZN41_INTERNAL_062a43ea_4_k_cu_4de5bd23_2342944cuda3std6ranges3__45__cpo4dataE:
	.zero		1
	.type		_ZN41_INTERNAL_062a43ea_4_k_cu_4de5bd23_2342946thrust24THRUST_300001_SM_1000_NS12placeholders2_1E,@object
	.size		_ZN41_INTERNAL_062a43ea_4_k_cu_4de5bd23_2342946thrust24THRUST_300001_SM_1000_NS12placeholders2_1E,(_ZN41_INTERNAL_062a43ea_4_k_cu_4de5bd23_2342944cuda3std3__45__cpo5beginE - _ZN41_INTERNAL_062a43ea_4_k_cu_4de5bd23_2342946thrust24THRUST_300001_SM_1000_NS12placeholders2_1E)
_ZN41_INTERNAL_062a43ea_4_k_cu_4de5bd23_2342946thrust24THRUST_300001_SM_1000_NS12placeholders2_1E:
	.zero		1
	.type		_ZN41_INTERNAL_062a43ea_4_k_cu_4de5bd23_2342944cuda3std3__45__cpo5beginE,@object
	.size		_ZN41_INTERNAL_062a43ea_4_k_cu_4de5bd23_2342944cuda3std3__45__cpo5beginE,(_ZN41_INTERNAL_062a43ea_4_k_cu_4de5bd23_2342944cuda3std6ranges3__45__cpo5beginE - _ZN41_INTERNAL_062a43ea_4_k_cu_4de5bd23_2342944cuda3std3__45__cpo5beginE)
_ZN41_INTERNAL_062a43ea_4_k_cu_4de5bd23_2342944cuda3std3__45__cpo5beginE:
	.zero		1
	.type		_ZN41_INTERNAL_062a43ea_4_k_cu_4de5bd23_2342944cuda3std6ranges3__45__cpo5beginE,@object
	.size		_ZN41_INTERNAL_062a43ea_4_k_cu_4de5bd23_2342944cuda3std6ranges3__45__cpo5beginE,(_ZN41_INTERNAL_062a43ea_4_k_cu_4de5bd23_2342946thrust24THRUST_300001_SM_1000_NS12placeholders2_5E - _ZN41_INTERNAL_062a43ea_4_k_cu_4de5bd23_2342944cuda3std6ranges3__45__cpo5beginE)
_ZN41_INTERNAL_062a43ea_4_k_cu_4de5bd23_2342944cuda3std6ranges3__45__cpo5beginE:
	.zero		1
	.type		_ZN41_INTERNAL_062a43ea_4_k_cu_4de5bd23_2342946thrust24THRUST_300001_SM_1000_NS12placeholders2_5E,@object
	.size		_ZN41_INTERNAL_062a43ea_4_k_cu_4de5bd23_2342946thrust24THRUST_300001_SM_1000_NS12placeholders2_5E,(_ZN41_INTERNAL_062a43ea_4_k_cu_4de5bd23_2342944cuda3std3__45__cpo6rbeginE - _ZN41_INTERNAL_062a43ea_4_k_cu_4de5bd23_2342946thrust24THRUST_300001_SM_1000_NS12placeholders2_5E)
_ZN41_INTERNAL_062a43ea_4_k_cu_4de5bd23_2342946thrust24THRUST_300001_SM_1000_NS12placeholders2_5E:
	.zero		1
	.type		_ZN41_INTERNAL_062a43ea_4_k_cu_4de5bd23_2342944cuda3std3__45__cpo6rbeginE,@object
	.size		_ZN41_INTERNAL_062a43ea_4_k_cu_4de5bd23_2342944cuda3std3__45__cpo6rbeginE,(_ZN41_INTERNAL_062a43ea_4_k_cu_4de5bd23_2342944cuda3std6ranges3__45__cpo7advanceE - _ZN41_INTERNAL_062a43ea_4_k_cu_4de5bd23_2342944cuda3std3__45__cpo6rbeginE)
_ZN41_INTERNAL_062a43ea_4_k_cu_4de5bd23_2342944cuda3std3__45__cpo6rbeginE:
	.zero		1
	.type		_ZN41_INTERNAL_062a43ea_4_k_cu_4de5bd23_2342944cuda3std6ranges3__45__cpo7advanceE,@object
	.size		_ZN41_INTERNAL_062a43ea_4_k_cu_4de5bd23_2342944cuda3std6ranges3__45__cpo7advanceE,(_ZN41_INTERNAL_062a43ea_4_k_cu_4de5bd23_2342944cuda3std3__47nulloptE - _ZN41_INTERNAL_062a43ea_4_k_cu_4de5bd23_2342944cuda3std6ranges3__45__cpo7advanceE)
_ZN41_INTERNAL_062a43ea_4_k_cu_4de5bd23_2342944cuda3std6ranges3__45__cpo7advanceE:
	.zero		1
	.type		_ZN41_INTERNAL_062a43ea_4_k_cu_4de5bd23_2342944cuda3std3__47nulloptE,@object
	.size		_ZN41_INTERNAL_062a43ea_4_k_cu_4de5bd23_2342944cuda3std3__47nulloptE,(_ZN41_INTERNAL_062a43ea_4_k_cu_4de5bd23_2342944cuda3std6ranges3__45__cpo8distanceE - _ZN41_INTERNAL_062a43ea_4_k_cu_4de5bd23_2342944cuda3std3__47nulloptE)
_ZN41_INTERNAL_062a43ea_4_k_cu_4de5bd23_2342944cuda3std3__47nulloptE:
	.zero		1
	.type		_ZN41_INTERNAL_062a43ea_4_k_cu_4de5bd23_2342944cuda3std6ranges3__45__cpo8distanceE,@object
	.size		_ZN41_INTERNAL_062a43ea_4_k_cu_4de5bd23_2342944cuda3std6ranges3__45__cpo8distanceE,(_ZN41_INTERNAL_062a43ea_4_k_cu_4de5bd23_2342946thrust24THRUST_300001_SM_1000_NS12placeholders3_10E - _ZN41_INTERNAL_062a43ea_4_k_cu_4de5bd23_2342944cuda3std6ranges3__45__cpo8distanceE)
_ZN41_INTERNAL_062a43ea_4_k_cu_4de5bd23_2342944cuda3std6ranges3__45__cpo8distanceE:
	.zero		1
	.type		_ZN41_INTERNAL_062a43ea_4_k_cu_4de5bd23_2342946thrust24THRUST_300001_SM_1000_NS12placeholders3_10E,@object
	.size		_ZN41_INTERNAL_062a43ea_4_k_cu_4de5bd23_2342946thrust24THRUST_300001_SM_1000_NS12placeholders3_10E,(_ZN41_INTERNAL_062a43ea_4_k_cu_4de5bd23_2342944cuda3std3__419piecewise_constructE - _ZN41_INTERNAL_062a43ea_4_k_cu_4de5bd23_2342946thrust24THRUST_300001_SM_1000_NS12placeholders3_10E)
_ZN41_INTERNAL_062a43ea_4_k_cu_4de5bd23_2342946thrust24THRUST_300001_SM_1000_NS12placeholders3_10E:
	.zero		1
	.type		_ZN41_INTERNAL_062a43ea_4_k_cu_4de5bd23_2342944cuda3std3__419piecewise_constructE,@object
	.size		_ZN41_INTERNAL_062a43ea_4_k_cu_4de5bd23_2342944cuda3std3__419piecewise_constructE,(_ZN41_INTERNAL_062a43ea_4_k_cu_4de5bd23_2342944cuda3std6ranges3__45__cpo5cdataE - _ZN41_INTERNAL_062a43ea_4_k_cu_4de5bd23_2342944cuda3std3__419piecewise_constructE)
_ZN41_INTERNAL_062a43ea_4_k_cu_4de5bd23_2342944cuda3std3__419piecewise_constructE:
	.zero		1
	.type		_ZN41_INTERNAL_062a43ea_4_k_cu_4de5bd23_2342944cuda3std6ranges3__45__cpo5cdataE,@object
	.size		_ZN41_INTERNAL_062a43ea_4_k_cu_4de5bd23_2342944cuda3std6ranges3__45__cpo5cdataE,(_ZN41_INTERNAL_062a43ea_4_k_cu_4de5bd23_2342946thrust24THRUST_300001_SM_1000_NS12placeholders2_2E - _ZN41_INTERNAL_062a43ea_4_k_cu_4de5bd23_2342944cuda3std6ranges3__45__cpo5cdataE)
_ZN41_INTERNAL_062a43ea_4_k_cu_4de5bd23_2342944cuda3std6ranges3__45__cpo5cdataE:
	.zero		1
	.type		_ZN41_INTERNAL_062a43ea_4_k_cu_4de5bd23_2342946thrust24THRUST_300001_SM_1000_NS12placeholders2_2E,@object
	.size		_ZN41_INTERNAL_062a43ea_4_k_cu_4de5bd23_2342946thrust24THRUST_300001_SM_1000_NS12placeholders2_2E,(_ZN41_INTERNAL_062a43ea_4_k_cu_4de5bd23_2342944cuda3std3__45__cpo3endE - _ZN41_INTERNAL_062a43ea_4_k_cu_4de5bd23_2342946thrust24THRUST_300001_SM_1000_NS12placeholders2_2E)
_ZN41_INTERNAL_062a43ea_4_k_cu_4de5bd23_2342946thrust24THRUST_300001_SM_1000_NS12placeholders2_2E:
	.zero		1
	.type		_ZN41_INTERNAL_062a43ea_4_k_cu_4de5bd23_2342944cuda3std3__45__cpo3endE,@object
	.size		_ZN41_INTERNAL_062a43ea_4_k_cu_4de5bd23_2342944cuda3std3__45__cpo3endE,(_ZN41_INTERNAL_062a43ea_4_k_cu_4de5bd23_2342944cuda3std6ranges3__45__cpo3endE - _ZN41_INTERNAL_062a43ea_4_k_cu_4de5bd23_2342944cuda3std3__45__cpo3endE)
_ZN41_INTERNAL_062a43ea_4_k_cu_4de5bd23_2342944cuda3std3__45__cpo3endE:
	.zero		1
	.type		_ZN41_INTERNAL_062a43ea_4_k_cu_4de5bd23_2342944cuda3std6ranges3__45__cpo3endE,@object
	.size		_ZN41_INTERNAL_062a43ea_4_k_cu_4de5bd23_2342944cuda3std6ranges3__45__cpo3endE,(_ZN41_INTERNAL_062a43ea_4_k_cu_4de5bd23_2342946thrust24THRUST_300001_SM_1000_NS12placeholders2_6E - _ZN41_INTERNAL_062a43ea_4_k_cu_4de5bd23_2342944cuda3std6ranges3__45__cpo3endE)
_ZN41_INTERNAL_062a43ea_4_k_cu_4de5bd23_2342944cuda3std6ranges3__45__cpo3endE:
	.zero		1
	.type		_ZN41_INTERNAL_062a43ea_4_k_cu_4de5bd23_2342946thrust24THRUST_300001_SM_1000_NS12placeholders2_6E,@object
	.size		_ZN41_INTERNAL_062a43ea_4_k_cu_4de5bd23_2342946thrust24THRUST_300001_SM_1000_NS12placeholders2_6E,(_ZN41_INTERNAL_062a43ea_4_k_cu_4de5bd23_2342944cuda3std3__45__cpo4rendE - _ZN41_INTERNAL_062a43ea_4_k_cu_4de5bd23_2342946thrust24THRUST_300001_SM_1000_NS12placeholders2_6E)
_ZN41_INTERNAL_062a43ea_4_k_cu_4de5bd23_2342946thrust24THRUST_300001_SM_1000_NS12placeholders2_6E:
	.zero		1
	.type		_ZN41_INTERNAL_062a43ea_4_k_cu_4de5bd23_2342944cuda3std3__45__cpo4rendE,@object
	.size		_ZN41_INTERNAL_062a43ea_4_k_cu_4de5bd23_2342944cuda3std3__45__cpo4rendE,(_ZN41_INTERNAL_062a43ea_4_k_cu_4de5bd23_2342944cuda3std6ranges3__45__cpo9iter_swapE - _ZN41_INTERNAL_062a43ea_4_k_cu_4de5bd23_2342944cuda3std3__45__cpo4rendE)
_ZN41_INTERNAL_062a43ea_4_k_cu_4de5bd23_2342944cuda3std3__45__cpo4rendE:
	.zero		1
	.type		_ZN41_INTERNAL_062a43ea_4_k_cu_4de5bd23_2342944cuda3std6ranges3__45__cpo9iter_swapE,@object
	.size		_ZN41_INTERNAL_062a43ea_4_k_cu_4de5bd23_2342944cuda3std6ranges3__45__cpo9iter_swapE,(_ZN41_INTERNAL_062a43ea_4_k_cu_4de5bd23_2342944cuda3std3__48unexpectE - _ZN41_INTERNAL_062a43ea_4_k_cu_4de5bd23_2342944cuda3std6ranges3__45__cpo9iter_swapE)
_ZN41_INTERNAL_062a43ea_4_k_cu_4de5bd23_2342944cuda3std6ranges3__45__cpo9iter_swapE:
	.zero		1
	.type		_ZN41_INTERNAL_062a43ea_4_k_cu_4de5bd23_2342944cuda3std3__48unexpectE,@object
	.size		_ZN41_INTERNAL_062a43ea_4_k_cu_4de5bd23_2342944cuda3std3__48unexpectE,(_ZN41_INTERNAL_062a43ea_4_k_cu_4de5bd23_2342946thrust24THRUST_300001_SM_1000_NS8cuda_cub3parE - _ZN41_INTERNAL_062a43ea_4_k_cu_4de5bd23_2342944cuda3std3__48unexpectE)
_ZN41_INTERNAL_062a43ea_4_k_cu_4de5bd23_2342944cuda3std3__48unexpectE:
	.zero		1
	.type		_ZN41_INTERNAL_062a43ea_4_k_cu_4de5bd23_2342946thrust24THRUST_300001_SM_1000_NS8cuda_cub3parE,@object
	.size		_ZN41_INTERNAL_062a43ea_4_k_cu_4de5bd23_2342946thrust24THRUST_300001_SM_1000_NS8cuda_cub3parE,(_ZN41_INTERNAL_062a43ea_4_k_cu_4de5bd23_2342946thrust24THRUST_300001_SM_1000_NS12placeholders2_4E - _ZN41_INTERNAL_062a43ea_4_k_cu_4de5bd23_2342946thrust24THRUST_300001_SM_1000_NS8cuda_cub3parE)
_ZN41_INTERNAL_062a43ea_4_k_cu_4de5bd23_2342946thrust24THRUST_300001_SM_1000_NS8cuda_cub3parE:
	.zero		1
	.type		_ZN41_INTERNAL_062a43ea_4_k_cu_4de5bd23_2342946thrust24THRUST_300001_SM_1000_NS12placeholders2_4E,@object
	.size		_ZN41_INTERNAL_062a43ea_4_k_cu_4de5bd23_2342946thrust24THRUST_300001_SM_1000_NS12placeholders2_4E,(_ZN41_INTERNAL_062a43ea_4_k_cu_4de5bd23_2342944cuda3std3__45__cpo4cendE - _ZN41_INTERNAL_062a43ea_4_k_cu_4de5bd23_2342946thrust24THRUST_300001_SM_1000_NS12placeholders2_4E)
_ZN41_INTERNAL_062a43ea_4_k_cu_4de5bd23_2342946thrust24THRUST_300001_SM_1000_NS12placeholders2_4E:
	.zero		1
	.type		_ZN41_INTERNAL_062a43ea_4_k_cu_4de5bd23_2342944cuda3std3__45__cpo4cendE,@object
	.size		_ZN41_INTERNAL_062a43ea_4_k_cu_4de5bd23_2342944cuda3std3__45__cpo4cendE,(_ZN41_INTERNAL_062a43ea_4_k_cu_4de5bd23_2342944cuda3std6ranges3__45__cpo4cendE - _ZN41_INTERNAL_062a43ea_4_k_cu_4de5bd23_2342944cuda3std3__45__cpo4cendE)
_ZN41_INTERNAL_062a43ea_4_k_cu_4de5bd23_2342944cuda3std3__45__cpo4cendE:
	.zero		1
	.type		_ZN41_INTERNAL_062a43ea_4_k_cu_4de5bd23_2342944cuda3std6ranges3__45__cpo4cendE,@object
	.size		_ZN41_INTERNAL_062a43ea_4_k_cu_4de5bd23_2342944cuda3std6ranges3__45__cpo4cendE,(_ZN41_INTERNAL_062a43ea_4_k_cu_4de5bd23_2342944cuda3std3__420unreachable_sentinelE - _ZN41_INTERNAL_062a43ea_4_k_cu_4de5bd23_2342944cuda3std6ranges3__45__cpo4cendE)
_ZN41_INTERNAL_062a43ea_4_k_cu_4de5bd23_2342944cuda3std6ranges3__45__cpo4cendE:
	.zero		1
	.type		_ZN41_INTERNAL_062a43ea_4_k_cu_4de5bd23_2342944cuda3std3__420unreachable_sentinelE,@object
	.size		_ZN41_INTERNAL_062a43ea_4_k_cu_4de5bd23_2342944cuda3std3__420unreachable_sentinelE,(_ZN41_INTERNAL_062a43ea_4_k_cu_4de5bd23_2342944cuda3std6ranges3__45__cpo5ssizeE - _ZN41_INTERNAL_062a43ea_4_k_cu_4de5bd23_2342944cuda3std3__420unreachable_sentinelE)
_ZN41_INTERNAL_062a43ea_4_k_cu_4de5bd23_2342944cuda3std3__420unreachable_sentinelE:
	.zero		1
	.type		_ZN41_INTERNAL_062a43ea_4_k_cu_4de5bd23_2342944cuda3std6ranges3__45__cpo5ssizeE,@object
	.size		_ZN41_INTERNAL_062a43ea_4_k_cu_4de5bd23_2342944cuda3std6ranges3__45__cpo5ssizeE,(_ZN41_INTERNAL_062a43ea_4_k_cu_4de5bd23_2342946thrust24THRUST_300001_SM_1000_NS12placeholders2_8E - _ZN41_INTERNAL_062a43ea_4_k_cu_4de5bd23_2342944cuda3std6ranges3__45__cpo5ssizeE)
_ZN41_INTERNAL_062a43ea_4_k_cu_4de5bd23_2342944cuda3std6ranges3__45__cpo5ssizeE:
	.zero		1
	.type		_ZN41_INTERNAL_062a43ea_4_k_cu_4de5bd23_2342946thrust24THRUST_300001_SM_1000_NS12placeholders2_8E,@object
	.size		_ZN41_INTERNAL_062a43ea_4_k_cu_4de5bd23_2342946thrust24THRUST_300001_SM_1000_NS12placeholders2_8E,(_ZN41_INTERNAL_062a43ea_4_k_cu_4de5bd23_2342944cuda3std3__45__cpo5crendE - _ZN41_INTERNAL_062a43ea_4_k_cu_4de5bd23_2342946thrust24THRUST_300001_SM_1000_NS12placeholders2_8E)
_ZN41_INTERNAL_062a43ea_4_k_cu_4de5bd23_2342946thrust24THRUST_300001_SM_1000_NS12placeholders2_8E:
	.zero		1
	.type		_ZN41_INTERNAL_062a43ea_4_k_cu_4de5bd23_2342944cuda3std3__45__cpo5crendE,@object
	.size		_ZN41_INTERNAL_062a43ea_4_k_cu_4de5bd23_2342944cuda3std3__45__cpo5crendE,(_ZN41_INTERNAL_062a43ea_4_k_cu_4de5bd23_2342944cuda3std6ranges3__45__cpo4prevE - _ZN41_INTERNAL_062a43ea_4_k_cu_4de5bd23_2342944cuda3std3__45__cpo5crendE)
_ZN41_INTERNAL_062a43ea_4_k_cu_4de5bd23_2342944cuda3std3__45__cpo5crendE:
	.zero		1
	.type		_ZN41_INTERNAL_062a43ea_4_k_cu_4de5bd23_2342944cuda3std6ranges3__45__cpo4prevE,@object
	.size		_ZN41_INTERNAL_062a43ea_4_k_cu_4de5bd23_2342944cuda3std6ranges3__45__cpo4prevE,(_ZN41_INTERNAL_062a43ea_4_k_cu_4de5bd23_2342944cuda3std6ranges3__45__cpo9iter_moveE - _ZN41_INTERNAL_062a43ea_4_k_cu_4de5bd23_2342944cuda3std6ranges3__45__cpo4prevE)
_ZN41_INTERNAL_062a43ea_4_k_cu_4de5bd23_2342944cuda3std6ranges3__45__cpo4prevE:
	.zero		1
	.type		_ZN41_INTERNAL_062a43ea_4_k_cu_4de5bd23_2342944cuda3std6ranges3__45__cpo9iter_moveE,@object
	.size		_ZN41_INTERNAL_062a43ea_4_k_cu_4de5bd23_2342944cuda3std6ranges3__45__cpo9iter_moveE,(_ZN41_INTERNAL_062a43ea_4_k_cu_4de5bd23_2342946thrust24THRUST_300001_SM_1000_NS6system6detail10sequential3seqE - _ZN41_INTERNAL_062a43ea_4_k_cu_4de5bd23_2342944cuda3std6ranges3__45__cpo9iter_moveE)
_ZN41_INTERNAL_062a43ea_4_k_cu_4de5bd23_2342944cuda3std6ranges3__45__cpo9iter_moveE:
	.zero		1
	.type		_ZN41_INTERNAL_062a43ea_4_k_cu_4de5bd23_2342946thrust24THRUST_300001_SM_1000_NS6system6detail10sequential3seqE,@object
	.size		_ZN41_INTERNAL_062a43ea_4_k_cu_4de5bd23_2342946thrust24THRUST_300001_SM_1000_NS6system6detail10sequential3seqE,(.L_31 - _ZN41_INTERNAL_062a43ea_4_k_cu_4de5bd23_2342946thrust24THRUST_300001_SM_1000_NS6system6detail10sequential3seqE)
_ZN41_INTERNAL_062a43ea_4_k_cu_4de5bd23_2342946thrust24THRUST_300001_SM_1000_NS6system6detail10sequential3seqE:
	.zero		1
.L_31:


//--------------------- .nv.constant0._ZN4ROOT12Experimental11CUDAHelpers10PrintArrayEPdi --------------------------
	.section	.nv.constant0._ZN4ROOT12Experimental11CUDAHelpers10PrintArrayEPdi,"a",@progbits
	.sectionflags	@""
	.align	4
.nv.constant0._ZN4ROOT12Experimental11CUDAHelpers10PrintArrayEPdi:
	.zero		908


//--------------------- .nv.constant0._ZN3cub18CUB_300001_SM_10006detail11EmptyKernelIvEEvv --------------------------
	.section	.nv.constant0._ZN3cub18CUB_300001_SM_10006detail11EmptyKernelIvEEvv,"a",@progbits
	.sectionflags	@""
	.align	4
.nv.constant0._ZN3cub18CUB_300001_SM_10006detail11EmptyKernelIvEEvv:
	.zero		896


//--------------------- SYMBOLS --------------------------

	.type		.nv.reservedSmem.offset0,@object
	.size		.nv.reservedSmem.offset0,0x4
	.type		vprintf,@function
